	.target	sm_90a

	.elftype	@"ET_EXEC"


//--------------------- .note.nv.tkinfo           --------------------------
	.section	.note.nv.tkinfo,"",@"SHT_NOTE"
	.sectionflags	@"SHF_NOTE_NV_TKINFO"
	.tkinfo
        /*0018*/ 	.word	0x00000002
        /*0030*/ 	.string	""
        /*0030*/ 	.string	"ptxas"
        /*0030*/ 	.string	"Cuda compilation tools, release 13.0, V13.0.88"
        /*0030*/ 	.string	"Build cuda_13.0.r13.0/compiler.36424714_0"
        /*0030*/ 	.string	"-arch sm_90a -m 64 "



//--------------------- .note.nv.cuinfo           --------------------------
	.section	.note.nv.cuinfo,"",@"SHT_NOTE"
	.sectionflags	@"SHF_NOTE_NV_CUINFO"
        /*0018*/ 	.short	0x0002
        /*001a*/ 	.short	0x005a
        /*001c*/ 	.short	0x0082
	.zero		2


//--------------------- .nv.info                  --------------------------
	.section	.nv.info,"",@"SHT_CUDA_INFO"
	.align	4


	//----- nvinfo : EIATTR_REGCOUNT
	.align		4
        /*0000*/ 	.byte	0x04, 0x2f
        /*0002*/ 	.short	(.L_12 - .L_11)
	.align		4
.L_11:
        /*0004*/ 	.word	index@(_ZN7cutlass13device_kernelIN5flash19enable_sm80_to_sm89INS1_16FlashAttnFwdSm80INS1_25CollectiveMainloopFwdSm80ILi4ELi1ELb0EN4cute5tupleIJNS5_1CILi128EEENS7_ILi80EEENS7_ILi64EEEEEELi64ENS_6half_tEfNS_4arch4Sm80ELb1ELb0ELb0ELb1ELb0ELb1ELb1ELb1EEENS1_21CollectiveEpilogueFwdINS6_IJS8_SA_S9_EEENS6_IJNS7_ILi1EEESI_SI_EEESC_SE_Li128ELb1ELb1ELb1ELb0EEENS1_36VarlenDynamicPersistentTileSchedulerILi128ELi80ELi128ELi128ELb1ELb1ELb0ELb1ELb1ELb1EEEEEEEEEvNT_6ParamsE)
        /*0008*/ 	.word	0x00000004


	//----- nvinfo : EIATTR_FRAME_SIZE
	.align		4
.L_12:
        /*000c*/ 	.byte	0x04, 0x11
        /*000e*/ 	.short	(.L_14 - .L_13)
	.align		4
.L_13:
        /*0010*/ 	.word	index@(_ZN7cutlass13device_kernelIN5flash19enable_sm80_to_sm89INS1_16FlashAttnFwdSm80INS1_25CollectiveMainloopFwdSm80ILi4ELi1ELb0EN4cute5tupleIJNS5_1CILi128EEENS7_ILi80EEENS7_ILi64EEEEEELi64ENS_6half_tEfNS_4arch4Sm80ELb1ELb0ELb0ELb1ELb0ELb1ELb1ELb1EEENS1_21CollectiveEpilogueFwdINS6_IJS8_SA_S9_EEENS6_IJNS7_ILi1EEESI_SI_EEESC_SE_Li128ELb1ELb1ELb1ELb0EEENS1_36VarlenDynamicPersistentTileSchedulerILi128ELi80ELi128ELi128ELb1ELb1ELb0ELb1ELb1ELb1EEEEEEEEEvNT_6ParamsE)
        /*0014*/ 	.word	0x00000000


	//----- nvinfo : EIATTR_REGCOUNT
	.align		4
.L_14:
        /*0018*/ 	.byte	0x04, 0x2f
        /*001a*/ 	.short	(.L_16 - .L_15)
	.align		4
.L_15:
        /*001c*/ 	.word	index@(_ZN7cutlass13device_kernelIN5flash19enable_sm80_to_sm89INS1_16FlashAttnFwdSm80INS1_25CollectiveMainloopFwdSm80ILi4ELi1ELb0EN4cute5tupleIJNS5_1CILi128EEENS7_ILi80EEENS7_ILi64EEEEEELi64ENS_6half_tEfNS_4arch4Sm80ELb1ELb0ELb0ELb1ELb0ELb0ELb1ELb1EEENS1_21CollectiveEpilogueFwdINS6_IJS8_SA_S9_EEENS6_IJNS7_ILi1EEESI_SI_EEESC_SE_Li128ELb1ELb1ELb1ELb0EEENS1_36VarlenDynamicPersistentTileSchedulerILi128ELi80ELi128ELi128ELb1ELb1ELb0ELb1ELb1ELb1EEEEEEEEEvNT_6ParamsE)
        /*0020*/ 	.word	0x00000004


	//----- nvinfo : EIATTR_FRAME_SIZE
	.align		4
.L_16:
        /*0024*/ 	.byte	0x04, 0x11
        /*0026*/ 	.short	(.L_18 - .L_17)
	.align		4
.L_17:
        /*0028*/ 	.word	index@(_ZN7cutlass13device_kernelIN5flash19enable_sm80_to_sm89INS1_16FlashAttnFwdSm80INS1_25CollectiveMainloopFwdSm80ILi4ELi1ELb0EN4cute5tupleIJNS5_1CILi128EEENS7_ILi80EEENS7_ILi64EEEEEELi64ENS_6half_tEfNS_4arch4Sm80ELb1ELb0ELb0ELb1ELb0ELb0ELb1ELb1EEENS1_21CollectiveEpilogueFwdINS6_IJS8_SA_S9_EEENS6_IJNS7_ILi1EEESI_SI_EEESC_SE_Li128ELb1ELb1ELb1ELb0EEENS1_36VarlenDynamicPersistentTileSchedulerILi128ELi80ELi128ELi128ELb1ELb1ELb0ELb1ELb1ELb1EEEEEEEEEvNT_6ParamsE)
        /*002c*/ 	.word	0x00000000


	//----- nvinfo : EIATTR_REGCOUNT
	.align		4
.L_18:
        /*0030*/ 	.byte	0x04, 0x2f
        /*0032*/ 	.short	(.L_20 - .L_19)
	.align		4
.L_19:
        /*0034*/ 	.word	index@(_ZN7cutlass13device_kernelIN5flash19enable_sm80_to_sm89INS1_16FlashAttnFwdSm80INS1_25CollectiveMainloopFwdSm80ILi4ELi1ELb0EN4cute5tupleIJNS5_1CILi128EEENS7_ILi112EEENS7_ILi64EEEEEELi64ENS_6half_tEfNS_4arch4Sm80ELb1ELb0ELb0ELb0ELb0ELb0ELb1ELb1EEENS1_21CollectiveEpilogueFwdINS6_IJS8_SA_S9_EEENS6_IJNS7_ILi1EEESI_SI_EEESC_SE_Li128ELb0ELb1ELb1ELb0EEENS1_30DynamicPersistentTileSchedulerILi128ELi128ELb1ELb1ELb0EEEEEEEEEvNT_6ParamsE)
        /*0038*/ 	.word	0x00000004


	//----- nvinfo : EIATTR_FRAME_SIZE
	.align		4
.L_20:
        /*003c*/ 	.byte	0x04, 0x11
        /*003e*/ 	.short	(.L_22 - .L_21)
	.align		4
.L_21:
        /*0040*/ 	.word	index@(_ZN7cutlass13device_kernelIN5flash19enable_sm80_to_sm89INS1_16FlashAttnFwdSm80INS1_25CollectiveMainloopFwdSm80ILi4ELi1ELb0EN4cute5tupleIJNS5_1CILi128EEENS7_ILi112EEENS7_ILi64EEEEEELi64ENS_6half_tEfNS_4arch4Sm80ELb1ELb0ELb0ELb0ELb0ELb0ELb1ELb1EEENS1_21CollectiveEpilogueFwdINS6_IJS8_SA_S9_EEENS6_IJNS7_ILi1EEESI_SI_EEESC_SE_Li128ELb0ELb1ELb1ELb0EEENS1_30DynamicPersistentTileSchedulerILi128ELi128ELb1ELb1ELb0EEEEEEEEEvNT_6ParamsE)
        /*0044*/ 	.word	0x00000000


	//----- nvinfo : EIATTR_REGCOUNT
	.align		4
.L_22:
        /*0048*/ 	.byte	0x04, 0x2f
        /*004a*/ 	.short	(.L_24 - .L_23)
	.align		4
.L_23:
        /*004c*/ 	.word	index@(_ZN7cutlass13device_kernelIN5flash19enable_sm80_to_sm89INS1_16FlashAttnFwdSm80INS1_25CollectiveMainloopFwdSm80ILi4ELi1ELb0EN4cute5tupleIJNS5_1CILi128EEENS7_ILi80EEENS7_ILi64EEEEEELi64ENS_6half_tEfNS_4arch4Sm80ELb0ELb1ELb0ELb1ELb0ELb1ELb1ELb1EEENS1_21CollectiveEpilogueFwdINS6_IJS8_SA_S9_EEENS6_IJNS7_ILi1EEESI_SI_EEESC_SE_Li128ELb1ELb1ELb1ELb0EEENS1_36VarlenDynamicPersistentTileSchedulerILi128ELi80ELi128ELi128ELb1ELb1ELb0ELb1ELb0ELb1EEEEEEEEEvNT_6ParamsE)
        /*0050*/ 	.word	0x00000004


	//----- nvinfo : EIATTR_FRAME_SIZE
	.align		4
.L_24:
        /*0054*/ 	.byte	0x04, 0x11
        /*0056*/ 	.short	(.L_26 - .L_25)
	.align		4
.L_25:
        /*0058*/ 	.word	index@(_ZN7cutlass13device_kernelIN5flash19enable_sm80_to_sm89INS1_16FlashAttnFwdSm80INS1_25CollectiveMainloopFwdSm80ILi4ELi1ELb0EN4cute5tupleIJNS5_1CILi128EEENS7_ILi80EEENS7_ILi64EEEEEELi64ENS_6half_tEfNS_4arch4Sm80ELb0ELb1ELb0ELb1ELb0ELb1ELb1ELb1EEENS1_21CollectiveEpilogueFwdINS6_IJS8_SA_S9_EEENS6_IJNS7_ILi1EEESI_SI_EEESC_SE_Li128ELb1ELb1ELb1ELb0EEENS1_36VarlenDynamicPersistentTileSchedulerILi128ELi80ELi128ELi128ELb1ELb1ELb0ELb1ELb0ELb1EEEEEEEEEvNT_6ParamsE)
        /*005c*/ 	.word	0x00000000


	//----- nvinfo : EIATTR_REGCOUNT
	.align		4
.L_26:
        /*0060*/ 	.byte	0x04, 0x2f
        /*0062*/ 	.short	(.L_28 - .L_27)
	.align		4
.L_27:
        /*0064*/ 	.word	index@(_ZN7cutlass13device_kernelIN5flash19enable_sm80_to_sm89INS1_16FlashAttnFwdSm80INS1_25CollectiveMainloopFwdSm80ILi4ELi1ELb0EN4cute5tupleIJNS5_1CILi128EEENS7_ILi80EEENS7_ILi64EEEEEELi64ENS_6half_tEfNS_4arch4Sm80ELb0ELb1ELb0ELb1ELb0ELb0ELb1ELb1EEENS1_21CollectiveEpilogueFwdINS6_IJS8_SA_S9_EEENS6_IJNS7_ILi1EEESI_SI_EEESC_SE_Li128ELb1ELb1ELb1ELb0EEENS1_36VarlenDynamicPersistentTileSchedulerILi128ELi80ELi128ELi128ELb1ELb1ELb0ELb1ELb0ELb1EEEEEEEEEvNT_6ParamsE)
        /*0068*/ 	.word	0x00000004


	//----- nvinfo : EIATTR_FRAME_SIZE
	.align		4
.L_28:
        /*006c*/ 	.byte	0x04, 0x11
        /*006e*/ 	.short	(.L_30 - .L_29)
	.align		4
.L_29:
        /*0070*/ 	.word	index@(_ZN7cutlass13device_kernelIN5flash19enable_sm80_to_sm89INS1_16FlashAttnFwdSm80INS1_25CollectiveMainloopFwdSm80ILi4ELi1ELb0EN4cute5tupleIJNS5_1CILi128EEENS7_ILi80EEENS7_ILi64EEEEEELi64ENS_6half_tEfNS_4arch4Sm80ELb0ELb1ELb0ELb1ELb0ELb0ELb1ELb1EEENS1_21CollectiveEpilogueFwdINS6_IJS8_SA_S9_EEENS6_IJNS7_ILi1EEESI_SI_EEESC_SE_Li128ELb1ELb1ELb1ELb0EEENS1_36VarlenDynamicPersistentTileSchedulerILi128ELi80ELi128ELi128ELb1ELb1ELb0ELb1ELb0ELb1EEEEEEEEEvNT_6ParamsE)
        /*0074*/ 	.word	0x00000000


	//----- nvinfo : EIATTR_REGCOUNT
	.align		4
.L_30:
        /*0078*/ 	.byte	0x04, 0x2f
        /*007a*/ 	.short	(.L_32 - .L_31)
	.align		4
.L_31:
        /*007c*/ 	.word	index@(_ZN7cutlass13device_kernelIN5flash19enable_sm80_to_sm89INS1_16FlashAttnFwdSm80INS1_25CollectiveMainloopFwdSm80ILi4ELi1ELb0EN4cute5tupleIJNS5_1CILi128EEENS7_ILi96EEENS7_ILi64EEEEEELi64ENS_6half_tEfNS_4arch4Sm80ELb0ELb1ELb0ELb0ELb0ELb0ELb1ELb1EEENS1_21CollectiveEpilogueFwdINS6_IJS8_SA_S9_EEENS6_IJNS7_ILi1EEESI_SI_EEESC_SE_Li128ELb0ELb1ELb1ELb0EEENS1_19SingleTileSchedulerILb0ELb1ELb1ELi128EEEEEEEEEvNT_6ParamsE)
        /*0080*/ 	.word	0x00000004


	//----- nvinfo : EIATTR_FRAME_SIZE
	.align		4
.L_32:
        /*0084*/ 	.byte	0x04, 0x11
        /*0086*/ 	.short	(.L_34 - .L_33)
	.align		4
.L_33:
        /*0088*/ 	.word	index@(_ZN7cutlass13device_kernelIN5flash19enable_sm80_to_sm89INS1_16FlashAttnFwdSm80INS1_25CollectiveMainloopFwdSm80ILi4ELi1ELb0EN4cute5tupleIJNS5_1CILi128EEENS7_ILi96EEENS7_ILi64EEEEEELi64ENS_6half_tEfNS_4arch4Sm80ELb0ELb1ELb0ELb0ELb0ELb0ELb1ELb1EEENS1_21CollectiveEpilogueFwdINS6_IJS8_SA_S9_EEENS6_IJNS7_ILi1EEESI_SI_EEESC_SE_Li128ELb0ELb1ELb1ELb0EEENS1_19SingleTileSchedulerILb0ELb1ELb1ELi128EEEEEEEEEvNT_6ParamsE)
        /*008c*/ 	.word	0x00000000


	//----- nvinfo : EIATTR_REGCOUNT
	.align		4
.L_34:
        /*0090*/ 	.byte	0x04, 0x2f
        /*0092*/ 	.short	(.L_36 - .L_35)
	.align		4
.L_35:
        /*0094*/ 	.word	index@(_ZN7cutlass13device_kernelIN5flash19enable_sm80_to_sm89INS1_16FlashAttnFwdSm80INS1_25CollectiveMainloopFwdSm80ILi4ELi1ELb0EN4cute5tupleIJNS5_1CILi128EEENS7_ILi80EEENS7_ILi64EEEEEELi64ENS_6half_tEfNS_4arch4Sm80ELb0ELb0ELb0ELb1ELb0ELb1ELb1ELb1EEENS1_21CollectiveEpilogueFwdINS6_IJS8_SA_S9_EEENS6_IJNS7_ILi1EEESI_SI_EEESC_SE_Li128ELb1ELb1ELb1ELb0EEENS1_36VarlenDynamicPersistentTileSchedulerILi128ELi80ELi128ELi128ELb1ELb1ELb0ELb0ELb1ELb1EEEEEEEEEvNT_6ParamsE)
        /*0098*/ 	.word	0x00000004


	//----- nvinfo : EIATTR_FRAME_SIZE
	.align		4
.L_36:
        /*009c*/ 	.byte	0x04, 0x11
        /*009e*/ 	.short	(.L_38 - .L_37)
	.align		4
.L_37:
        /*00a0*/ 	.word	index@(_ZN7cutlass13device_kernelIN5flash19enable_sm80_to_sm89INS1_16FlashAttnFwdSm80INS1_25CollectiveMainloopFwdSm80ILi4ELi1ELb0EN4cute5tupleIJNS5_1CILi128EEENS7_ILi80EEENS7_ILi64EEEEEELi64ENS_6half_tEfNS_4arch4Sm80ELb0ELb0ELb0ELb1ELb0ELb1ELb1ELb1EEENS1_21CollectiveEpilogueFwdINS6_IJS8_SA_S9_EEENS6_IJNS7_ILi1EEESI_SI_EEESC_SE_Li128ELb1ELb1ELb1ELb0EEENS1_36VarlenDynamicPersistentTileSchedulerILi128ELi80ELi128ELi128ELb1ELb1ELb0ELb0ELb1ELb1EEEEEEEEEvNT_6ParamsE)
        /*00a4*/ 	.word	0x00000000


	//----- nvinfo : EIATTR_REGCOUNT
	.align		4
.L_38:
        /*00a8*/ 	.byte	0x04, 0x2f
        /*00aa*/ 	.short	(.L_40 - .L_39)
	.align		4
.L_39:
        /*00ac*/ 	.word	index@(_ZN7cutlass13device_kernelIN5flash19enable_sm80_to_sm89INS1_16FlashAttnFwdSm80INS1_25CollectiveMainloopFwdSm80ILi4ELi1ELb0EN4cute5tupleIJNS5_1CILi128EEENS7_ILi80EEENS7_ILi64EEEEEELi64ENS_6half_tEfNS_4arch4Sm80ELb0ELb0ELb0ELb1ELb0ELb0ELb1ELb1EEENS1_21CollectiveEpilogueFwdINS6_IJS8_SA_S9_EEENS6_IJNS7_ILi1EEESI_SI_EEESC_SE_Li128ELb1ELb1ELb1ELb0EEENS1_36VarlenDynamicPersistentTileSchedulerILi128ELi80ELi128ELi128ELb1ELb1ELb0ELb0ELb1ELb1EEEEEEEEEvNT_6ParamsE)
        /*00b0*/ 	.word	0x00000004


	//----- nvinfo : EIATTR_FRAME_SIZE
	.align		4
.L_40:
        /*00b4*/ 	.byte	0x04, 0x11
        /*00b6*/ 	.short	(.L_42 - .L_41)
	.align		4
.L_41:
        /*00b8*/ 	.word	index@(_ZN7cutlass13device_kernelIN5flash19enable_sm80_to_sm89INS1_16FlashAttnFwdSm80INS1_25CollectiveMainloopFwdSm80ILi4ELi1ELb0EN4cute5tupleIJNS5_1CILi128EEENS7_ILi80EEENS7_ILi64EEEEEELi64ENS_6half_tEfNS_4arch4Sm80ELb0ELb0ELb0ELb1ELb0ELb0ELb1ELb1EEENS1_21CollectiveEpilogueFwdINS6_IJS8_SA_S9_EEENS6_IJNS7_ILi1EEESI_SI_EEESC_SE_Li128ELb1ELb1ELb1ELb0EEENS1_36VarlenDynamicPersistentTileSchedulerILi128ELi80ELi128ELi128ELb1ELb1ELb0ELb0ELb1ELb1EEEEEEEEEvNT_6ParamsE)
        /*00bc*/ 	.word	0x00000000


	//----- nvinfo : EIATTR_REGCOUNT
	.align		4
.L_42:
        /*00c0*/ 	.byte	0x04, 0x2f
        /*00c2*/ 	.short	(.L_44 - .L_43)
	.align		4
.L_43:
        /*00c4*/ 	.word	index@(_ZN7cutlass13device_kernelIN5flash19enable_sm80_to_sm89INS1_16FlashAttnFwdSm80INS1_25CollectiveMainloopFwdSm80ILi4ELi1ELb0EN4cute5tupleIJNS5_1CILi128EEENS7_ILi112EEENS7_ILi64EEEEEELi64ENS_6half_tEfNS_4arch4Sm80ELb0ELb0ELb0ELb0ELb0ELb0ELb1ELb1EEENS1_21CollectiveEpilogueFwdINS6_IJS8_SA_S9_EEENS6_IJNS7_ILi1EEESI_SI_EEESC_SE_Li128ELb0ELb1ELb1ELb0EEENS1_19SingleTileSchedulerILb0ELb1ELb1ELi128EEEEEEEEEvNT_6ParamsE)
        /*00c8*/ 	.word	0x00000004


	//----- nvinfo : EIATTR_FRAME_SIZE
	.align		4
.L_44:
        /*00cc*/ 	.byte	0x04, 0x11
        /*00ce*/ 	.short	(.L_46 - .L_45)
	.align		4
.L_45:
        /*00d0*/ 	.word	index@(_ZN7cutlass13device_kernelIN5flash19enable_sm80_to_sm89INS1_16FlashAttnFwdSm80INS1_25CollectiveMainloopFwdSm80ILi4ELi1ELb0EN4cute5tupleIJNS5_1CILi128EEENS7_ILi112EEENS7_ILi64EEEEEELi64ENS_6half_tEfNS_4arch4Sm80ELb0ELb0ELb0ELb0ELb0ELb0ELb1ELb1EEENS1_21CollectiveEpilogueFwdINS6_IJS8_SA_S9_EEENS6_IJNS7_ILi1EEESI_SI_EEESC_SE_Li128ELb0ELb1ELb1ELb0EEENS1_19SingleTileSchedulerILb0ELb1ELb1ELi128EEEEEEEEEvNT_6ParamsE)
        /*00d4*/ 	.word	0x00000000


	//----- nvinfo : EIATTR_MIN_STACK_SIZE
	.align		4
.L_46:
        /*00d8*/ 	.byte	0x04, 0x12
        /*00da*/ 	.short	(.L_48 - .L_47)
	.align		4
.L_47:
        /*00dc*/ 	.word	index@(_ZN7cutlass13device_kernelIN5flash19enable_sm80_to_sm89INS1_16FlashAttnFwdSm80INS1_25CollectiveMainloopFwdSm80ILi4ELi1ELb0EN4cute5tupleIJNS5_1CILi128EEENS7_ILi112EEENS7_ILi64EEEEEELi64ENS_6half_tEfNS_4arch4Sm80ELb0ELb0ELb0ELb0ELb0ELb0ELb1ELb1EEENS1_21CollectiveEpilogueFwdINS6_IJS8_SA_S9_EEENS6_IJNS7_ILi1EEESI_SI_EEESC_SE_Li128ELb0ELb1ELb1ELb0EEENS1_19SingleTileSchedulerILb0ELb1ELb1ELi128EEEEEEEEEvNT_6ParamsE)
        /*00e0*/ 	.word	0x00000000


	//----- nvinfo : EIATTR_MIN_STACK_SIZE
	.align		4
.L_48:
        /*00e4*/ 	.byte	0x04, 0x12
        /*00e6*/ 	.short	(.L_50 - .L_49)
	.align		4
.L_49:
        /*00e8*/ 	.word	index@(_ZN7cutlass13device_kernelIN5flash19enable_sm80_to_sm89INS1_16FlashAttnFwdSm80INS1_25CollectiveMainloopFwdSm80ILi4ELi1ELb0EN4cute5tupleIJNS5_1CILi128EEENS7_ILi80EEENS7_ILi64EEEEEELi64ENS_6half_tEfNS_4arch4Sm80ELb0ELb0ELb0ELb1ELb0ELb0ELb1ELb1EEENS1_21CollectiveEpilogueFwdINS6_IJS8_SA_S9_EEENS6_IJNS7_ILi1EEESI_SI_EEESC_SE_Li128ELb1ELb1ELb1ELb0EEENS1_36VarlenDynamicPersistentTileSchedulerILi128ELi80ELi128ELi128ELb1ELb1ELb0ELb0ELb1ELb1EEEEEEEEEvNT_6ParamsE)
        /*00ec*/ 	.word	0x00000000


	//----- nvinfo : EIATTR_MIN_STACK_SIZE
	.align		4
.L_50:
        /*00f0*/ 	.byte	0x04, 0x12
        /*00f2*/ 	.short	(.L_52 - .L_51)
	.align		4
.L_51:
        /*00f4*/ 	.word	index@(_ZN7cutlass13device_kernelIN5flash19enable_sm80_to_sm89INS1_16FlashAttnFwdSm80INS1_25CollectiveMainloopFwdSm80ILi4ELi1ELb0EN4cute5tupleIJNS5_1CILi128EEENS7_ILi80EEENS7_ILi64EEEEEELi64ENS_6half_tEfNS_4arch4Sm80ELb0ELb0ELb0ELb1ELb0ELb1ELb1ELb1EEENS1_21CollectiveEpilogueFwdINS6_IJS8_SA_S9_EEENS6_IJNS7_ILi1EEESI_SI_EEESC_SE_Li128ELb1ELb1ELb1ELb0EEENS1_36VarlenDynamicPersistentTileSchedulerILi128ELi80ELi128ELi128ELb1ELb1ELb0ELb0ELb1ELb1EEEEEEEEEvNT_6ParamsE)
        /*00f8*/ 	.word	0x00000000


	//----- nvinfo : EIATTR_MIN_STACK_SIZE
	.align		4
.L_52:
        /*00fc*/ 	.byte	0x04, 0x12
        /*00fe*/ 	.short	(.L_54 - .L_53)
	.align		4
.L_53:
        /*0100*/ 	.word	index@(_ZN7cutlass13device_kernelIN5flash19enable_sm80_to_sm89INS1_16FlashAttnFwdSm80INS1_25CollectiveMainloopFwdSm80ILi4ELi1ELb0EN4cute5tupleIJNS5_1CILi128EEENS7_ILi96EEENS7_ILi64EEEEEELi64ENS_6half_tEfNS_4arch4Sm80ELb0ELb1ELb0ELb0ELb0ELb0ELb1ELb1EEENS1_21CollectiveEpilogueFwdINS6_IJS8_SA_S9_EEENS6_IJNS7_ILi1EEESI_SI_EEESC_SE_Li128ELb0ELb1ELb1ELb0EEENS1_19SingleTileSchedulerILb0ELb1ELb1ELi128EEEEEEEEEvNT_6ParamsE)
        /*0104*/ 	.word	0x00000000


	//----- nvinfo : EIATTR_MIN_STACK_SIZE
	.align		4
.L_54:
        /*0108*/ 	.byte	0x04, 0x12
        /*010a*/ 	.short	(.L_56 - .L_55)
	.align		4
.L_55:
        /*010c*/ 	.word	index@(_ZN7cutlass13device_kernelIN5flash19enable_sm80_to_sm89INS1_16FlashAttnFwdSm80INS1_25CollectiveMainloopFwdSm80ILi4ELi1ELb0EN4cute5tupleIJNS5_1CILi128EEENS7_ILi80EEENS7_ILi64EEEEEELi64ENS_6half_tEfNS_4arch4Sm80ELb0ELb1ELb0ELb1ELb0ELb0ELb1ELb1EEENS1_21CollectiveEpilogueFwdINS6_IJS8_SA_S9_EEENS6_IJNS7_ILi1EEESI_SI_EEESC_SE_Li128ELb1ELb1ELb1ELb0EEENS1_36VarlenDynamicPersistentTileSchedulerILi128ELi80ELi128ELi128ELb1ELb1ELb0ELb1ELb0ELb1EEEEEEEEEvNT_6ParamsE)
        /*0110*/ 	.word	0x00000000


	//----- nvinfo : EIATTR_MIN_STACK_SIZE
	.align		4
.L_56:
        /*0114*/ 	.byte	0x04, 0x12
        /*0116*/ 	.short	(.L_58 - .L_57)
	.align		4
.L_57:
        /*0118*/ 	.word	index@(_ZN7cutlass13device_kernelIN5flash19enable_sm80_to_sm89INS1_16FlashAttnFwdSm80INS1_25CollectiveMainloopFwdSm80ILi4ELi1ELb0EN4cute5tupleIJNS5_1CILi128EEENS7_ILi80EEENS7_ILi64EEEEEELi64ENS_6half_tEfNS_4arch4Sm80ELb0ELb1ELb0ELb1ELb0ELb1ELb1ELb1EEENS1_21CollectiveEpilogueFwdINS6_IJS8_SA_S9_EEENS6_IJNS7_ILi1EEESI_SI_EEESC_SE_Li128ELb1ELb1ELb1ELb0EEENS1_36VarlenDynamicPersistentTileSchedulerILi128ELi80ELi128ELi128ELb1ELb1ELb0ELb1ELb0ELb1EEEEEEEEEvNT_6ParamsE)
        /*011c*/ 	.word	0x00000000


	//----- nvinfo : EIATTR_MIN_STACK_SIZE
	.align		4
.L_58:
        /*0120*/ 	.byte	0x04, 0x12
        /*0122*/ 	.short	(.L_60 - .L_59)
	.align		4
.L_59:
        /*0124*/ 	.word	index@(_ZN7cutlass13device_kernelIN5flash19enable_sm80_to_sm89INS1_16FlashAttnFwdSm80INS1_25CollectiveMainloopFwdSm80ILi4ELi1ELb0EN4cute5tupleIJNS5_1CILi128EEENS7_ILi112EEENS7_ILi64EEEEEELi64ENS_6half_tEfNS_4arch4Sm80ELb1ELb0ELb0ELb0ELb0ELb0ELb1ELb1EEENS1_21CollectiveEpilogueFwdINS6_IJS8_SA_S9_EEENS6_IJNS7_ILi1EEESI_SI_EEESC_SE_Li128ELb0ELb1ELb1ELb0EEENS1_30DynamicPersistentTileSchedulerILi128ELi128ELb1ELb1ELb0EEEEEEEEEvNT_6ParamsE)
        /*0128*/ 	.word	0x00000000


	//----- nvinfo : EIATTR_MIN_STACK_SIZE
	.align		4
.L_60:
        /*012c*/ 	.byte	0x04, 0x12
        /*012e*/ 	.short	(.L_62 - .L_61)
	.align		4
.L_61:
        /*0130*/ 	.word	index@(_ZN7cutlass13device_kernelIN5flash19enable_sm80_to_sm89INS1_16FlashAttnFwdSm80INS1_25CollectiveMainloopFwdSm80ILi4ELi1ELb0EN4cute5tupleIJNS5_1CILi128EEENS7_ILi80EEENS7_ILi64EEEEEELi64ENS_6half_tEfNS_4arch4Sm80ELb1ELb0ELb0ELb1ELb0ELb0ELb1ELb1EEENS1_21CollectiveEpilogueFwdINS6_IJS8_SA_S9_EEENS6_IJNS7_ILi1EEESI_SI_EEESC_SE_Li128ELb1ELb1ELb1ELb0EEENS1_36VarlenDynamicPersistentTileSchedulerILi128ELi80ELi128ELi128ELb1ELb1ELb0ELb1ELb1ELb1EEEEEEEEEvNT_6ParamsE)
        /*0134*/ 	.word	0x00000000


	//----- nvinfo : EIATTR_MIN_STACK_SIZE
	.align		4
.L_62:
        /*0138*/ 	.byte	0x04, 0x12
        /*013a*/ 	.short	(.L_64 - .L_63)
	.align		4
.L_63:
        /*013c*/ 	.word	index@(_ZN7cutlass13device_kernelIN5flash19enable_sm80_to_sm89INS1_16FlashAttnFwdSm80INS1_25CollectiveMainloopFwdSm80ILi4ELi1ELb0EN4cute5tupleIJNS5_1CILi128EEENS7_ILi80EEENS7_ILi64EEEEEELi64ENS_6half_tEfNS_4arch4Sm80ELb1ELb0ELb0ELb1ELb0ELb1ELb1ELb1EEENS1_21CollectiveEpilogueFwdINS6_IJS8_SA_S9_EEENS6_IJNS7_ILi1EEESI_SI_EEESC_SE_Li128ELb1ELb1ELb1ELb0EEENS1_36VarlenDynamicPersistentTileSchedulerILi128ELi80ELi128ELi128ELb1ELb1ELb0ELb1ELb1ELb1EEEEEEEEEvNT_6ParamsE)
        /*0140*/ 	.word	0x00000000
.L_64:


//--------------------- .nv.compat                --------------------------
	.section	.nv.compat,"",@"SHT_CUDA_COMPAT_INFO"
	.align	4
        /*0000*/ 	.byte	0x02, 0x09, 0x01, 0x00, 0x02, 0x02, 0x01, 0x00, 0x02, 0x05, 0x05, 0x00, 0x03, 0x07, 0x01, 0x01
        /*0010*/ 	.byte	0x02, 0x03, 0x00, 0x00, 0x02, 0x06, 0x01, 0x00, 0x04, 0x0b, 0x08, 0x00, 0x00, 0x00, 0x00, 0x00
        /*0020*/ 	.byte	0x00, 0x00, 0x00, 0x00


//--------------------- .nv.info._ZN7cutlass13device_kernelIN5flash19enable_sm80_to_sm89INS1_16FlashAttnFwdSm80INS1_25CollectiveMainloopFwdSm80ILi4ELi1ELb0EN4cute5tupleIJNS5_1CILi128EEENS7_ILi112EEENS7_ILi64EEEEEELi64ENS_6half_tEfNS_4arch4Sm80ELb0ELb0ELb0ELb0ELb0ELb0ELb1ELb1EEENS1_21CollectiveEpilogueFwdINS6_IJS8_SA_S9_EEENS6_IJNS7_ILi1EEESI_SI_EEESC_SE_Li128ELb0ELb1ELb1ELb0EEENS1_19SingleTileSchedulerILb0ELb1ELb1ELi128EEEEEEEEEvNT_6ParamsE --------------------------
	.section	.nv.info._ZN7cutlass13device_kernelIN5flash19enable_sm80_to_sm89INS1_16FlashAttnFwdSm80INS1_25CollectiveMainloopFwdSm80ILi4ELi1ELb0EN4cute5tupleIJNS5_1CILi128EEENS7_ILi112EEENS7_ILi64EEEEEELi64ENS_6half_tEfNS_4arch4Sm80ELb0ELb0ELb0ELb0ELb0ELb0ELb1ELb1EEENS1_21CollectiveEpilogueFwdINS6_IJS8_SA_S9_EEENS6_IJNS7_ILi1EEESI_SI_EEESC_SE_Li128ELb0ELb1ELb1ELb0EEENS1_19SingleTileSchedulerILb0ELb1ELb1ELi128EEEEEEEEEvNT_6ParamsE,"",@"SHT_CUDA_INFO"
	.sectionflags	@""
	.align	4


	//----- nvinfo : EIATTR_CUDA_API_VERSION
	.align		4
        /*0000*/ 	.byte	0x04, 0x37
        /*0002*/ 	.short	(.L_66 - .L_65)
.L_65:
        /*0004*/ 	.word	0x00000082


	//----- nvinfo : EIATTR_KPARAM_INFO
	.align		4
.L_66:
        /*0008*/ 	.byte	0x04, 0x17
        /*000a*/ 	.short	(.L_68 - .L_67)
.L_67:
        /*000c*/ 	.word	0x00000000
        /*0010*/ 	.short	0x0000
        /*0012*/ 	.short	0x0000
        /*0014*/ 	.byte	0x00, 0xf0, 0x61, 0x10


	//----- nvinfo : EIATTR_SPARSE_MMA_MASK
	.align		4
.L_68:
        /*0018*/ 	.byte	0x03, 0x50
        /*001a*/ 	.short	0x0000


	//----- nvinfo : EIATTR_MAXREG_COUNT
	.align		4
        /*001c*/ 	.byte	0x03, 0x1b
        /*001e*/ 	.short	0x00ff


	//----- nvinfo : EIATTR_MERCURY_ISA_VERSION
	.align		4
        /*0020*/ 	.byte	0x03, 0x5f
        /*0022*/ 	.short	0x0101


	//----- nvinfo : EIATTR_EXIT_INSTR_OFFSETS
	.align		4
        /*0024*/ 	.byte	0x04, 0x1c
        /*0026*/ 	.short	(.L_70 - .L_69)


	//   ....[0]....
.L_69:
        /*0028*/ 	.word	0x00000010


	//----- nvinfo : EIATTR_MAX_THREADS
	.align		4
.L_70:
        /*002c*/ 	.byte	0x04, 0x05
        /*002e*/ 	.short	(.L_72 - .L_71)
.L_71:
        /*0030*/ 	.word	0x00000080
        /*0034*/ 	.word	0x00000001
        /*0038*/ 	.word	0x00000001


	//----- nvinfo : EIATTR_CBANK_PARAM_SIZE
	.align		4
.L_72:
        /*003c*/ 	.byte	0x03, 0x19
        /*003e*/ 	.short	0x0418


	//----- nvinfo : EIATTR_PARAM_CBANK
	.align		4
        /*0040*/ 	.byte	0x04, 0x0a
        /*0042*/ 	.short	(.L_74 - .L_73)
	.align		4
.L_73:
        /*0044*/ 	.word	index@(.nv.constant0._ZN7cutlass13device_kernelIN5flash19enable_sm80_to_sm89INS1_16FlashAttnFwdSm80INS1_25CollectiveMainloopFwdSm80ILi4ELi1ELb0EN4cute5tupleIJNS5_1CILi128EEENS7_ILi112EEENS7_ILi64EEEEEELi64ENS_6half_tEfNS_4arch4Sm80ELb0ELb0ELb0ELb0ELb0ELb0ELb1ELb1EEENS1_21CollectiveEpilogueFwdINS6_IJS8_SA_S9_EEENS6_IJNS7_ILi1EEESI_SI_EEESC_SE_Li128ELb0ELb1ELb1ELb0EEENS1_19SingleTileSchedulerILb0ELb1ELb1ELi128EEEEEEEEEvNT_6ParamsE)
        /*0048*/ 	.short	0x0210
        /*004a*/ 	.short	0x0418


	//----- nvinfo : EIATTR_SW_WAR
	.align		4
.L_74:
        /*004c*/ 	.byte	0x04, 0x36
        /*004e*/ 	.short	(.L_76 - .L_75)
.L_75:
        /*0050*/ 	.word	0x00000008
.L_76:


//--------------------- .nv.info._ZN7cutlass13device_kernelIN5flash19enable_sm80_to_sm89INS1_16FlashAttnFwdSm80INS1_25CollectiveMainloopFwdSm80ILi4ELi1ELb0EN4cute5tupleIJNS5_1CILi128EEENS7_ILi80EEENS7_ILi64EEEEEELi64ENS_6half_tEfNS_4arch4Sm80ELb0ELb0ELb0ELb1ELb0ELb0ELb1ELb1EEENS1_21CollectiveEpilogueFwdINS6_IJS8_SA_S9_EEENS6_IJNS7_ILi1EEESI_SI_EEESC_SE_Li128ELb1ELb1ELb1ELb0EEENS1_36VarlenDynamicPersistentTileSchedulerILi128ELi80ELi128ELi128ELb1ELb1ELb0ELb0ELb1ELb1EEEEEEEEEvNT_6ParamsE --------------------------
	.section	.nv.info._ZN7cutlass13device_kernelIN5flash19enable_sm80_to_sm89INS1_16FlashAttnFwdSm80INS1_25CollectiveMainloopFwdSm80ILi4ELi1ELb0EN4cute5tupleIJNS5_1CILi128EEENS7_ILi80EEENS7_ILi64EEEEEELi64ENS_6half_tEfNS_4arch4Sm80ELb0ELb0ELb0ELb1ELb0ELb0ELb1ELb1EEENS1_21CollectiveEpilogueFwdINS6_IJS8_SA_S9_EEENS6_IJNS7_ILi1EEESI_SI_EEESC_SE_Li128ELb1ELb1ELb1ELb0EEENS1_36VarlenDynamicPersistentTileSchedulerILi128ELi80ELi128ELi128ELb1ELb1ELb0ELb0ELb1ELb1EEEEEEEEEvNT_6ParamsE,"",@"SHT_CUDA_INFO"
	.sectionflags	@""
	.align	4


	//----- nvinfo : EIATTR_CUDA_API_VERSION
	.align		4
        /*0000*/ 	.byte	0x04, 0x37
        /*0002*/ 	.short	(.L_78 - .L_77)
.L_77:
        /*0004*/ 	.word	0x00000082


	//----- nvinfo : EIATTR_KPARAM_INFO
	.align		4
.L_78:
        /*0008*/ 	.byte	0x04, 0x17
        /*000a*/ 	.short	(.L_80 - .L_79)
.L_79:
        /*000c*/ 	.word	0x00000000
        /*0010*/ 	.short	0x0000
        /*0012*/ 	.short	0x0000
        /*0014*/ 	.byte	0x00, 0xf0, 0xe1, 0x10


	//----- nvinfo : EIATTR_SPARSE_MMA_MASK
	.align		4
.L_80:
        /*0018*/ 	.byte	0x03, 0x50
        /*001a*/ 	.short	0x0000


	//----- nvinfo : EIATTR_MAXREG_COUNT
	.align		4
        /*001c*/ 	.byte	0x03, 0x1b
        /*001e*/ 	.short	0x00ff


	//----- nvinfo : EIATTR_MERCURY_ISA_VERSION
	.align		4
        /*0020*/ 	.byte	0x03, 0x5f
        /*0022*/ 	.short	0x0101


	//----- nvinfo : EIATTR_EXIT_INSTR_OFFSETS
	.align		4
        /*0024*/ 	.byte	0x04, 0x1c
        /*0026*/ 	.short	(.L_82 - .L_81)


	//   ....[0]....
.L_81:
        /*0028*/ 	.word	0x00000010


	//----- nvinfo : EIATTR_MAX_THREADS
	.align		4
.L_82:
        /*002c*/ 	.byte	0x04, 0x05
        /*002e*/ 	.short	(.L_84 - .L_83)
.L_83:
        /*0030*/ 	.word	0x00000080
        /*0034*/ 	.word	0x00000001
        /*0038*/ 	.word	0x00000001


	//----- nvinfo : EIATTR_CBANK_PARAM_SIZE
	.align		4
.L_84:
        /*003c*/ 	.byte	0x03, 0x19
        /*003e*/ 	.short	0x0438


	//----- nvinfo : EIATTR_PARAM_CBANK
	.align		4
        /*0040*/ 	.byte	0x04, 0x0a
        /*0042*/ 	.short	(.L_86 - .L_85)
	.align		4
.L_85:
        /*0044*/ 	.word	index@(.nv.constant0._ZN7cutlass13device_kernelIN5flash19enable_sm80_to_sm89INS1_16FlashAttnFwdSm80INS1_25CollectiveMainloopFwdSm80ILi4ELi1ELb0EN4cute5tupleIJNS5_1CILi128EEENS7_ILi80EEENS7_ILi64EEEEEELi64ENS_6half_tEfNS_4arch4Sm80ELb0ELb0ELb0ELb1ELb0ELb0ELb1ELb1EEENS1_21CollectiveEpilogueFwdINS6_IJS8_SA_S9_EEENS6_IJNS7_ILi1EEESI_SI_EEESC_SE_Li128ELb1ELb1ELb1ELb0EEENS1_36VarlenDynamicPersistentTileSchedulerILi128ELi80ELi128ELi128ELb1ELb1ELb0ELb0ELb1ELb1EEEEEEEEEvNT_6ParamsE)
        /*0048*/ 	.short	0x0210
        /*004a*/ 	.short	0x0438


	//----- nvinfo : EIATTR_SW_WAR
	.align		4
.L_86:
        /*004c*/ 	.byte	0x04, 0x36
        /*004e*/ 	.short	(.L_88 - .L_87)
.L_87:
        /*0050*/ 	.word	0x00000008
.L_88:


//--------------------- .nv.info._ZN7cutlass13device_kernelIN5flash19enable_sm80_to_sm89INS1_16FlashAttnFwdSm80INS1_25CollectiveMainloopFwdSm80ILi4ELi1ELb0EN4cute5tupleIJNS5_1CILi128EEENS7_ILi80EEENS7_ILi64EEEEEELi64ENS_6half_tEfNS_4arch4Sm80ELb0ELb0ELb0ELb1ELb0ELb1ELb1ELb1EEENS1_21CollectiveEpilogueFwdINS6_IJS8_SA_S9_EEENS6_IJNS7_ILi1EEESI_SI_EEESC_SE_Li128ELb1ELb1ELb1ELb0EEENS1_36VarlenDynamicPersistentTileSchedulerILi128ELi80ELi128ELi128ELb1ELb1ELb0ELb0ELb1ELb1EEEEEEEEEvNT_6ParamsE --------------------------
	.section	.nv.info._ZN7cutlass13device_kernelIN5flash19enable_sm80_to_sm89INS1_16FlashAttnFwdSm80INS1_25CollectiveMainloopFwdSm80ILi4ELi1ELb0EN4cute5tupleIJNS5_1CILi128EEENS7_ILi80EEENS7_ILi64EEEEEELi64ENS_6half_tEfNS_4arch4Sm80ELb0ELb0ELb0ELb1ELb0ELb1ELb1ELb1EEENS1_21CollectiveEpilogueFwdINS6_IJS8_SA_S9_EEENS6_IJNS7_ILi1EEESI_SI_EEESC_SE_Li128ELb1ELb1ELb1ELb0EEENS1_36VarlenDynamicPersistentTileSchedulerILi128ELi80ELi128ELi128ELb1ELb1ELb0ELb0ELb1ELb1EEEEEEEEEvNT_6ParamsE,"",@"SHT_CUDA_INFO"
	.sectionflags	@""
	.align	4


	//----- nvinfo : EIATTR_CUDA_API_VERSION
	.align		4
        /*0000*/ 	.byte	0x04, 0x37
        /*0002*/ 	.short	(.L_90 - .L_89)
.L_89:
        /*0004*/ 	.word	0x00000082


	//----- nvinfo : EIATTR_KPARAM_INFO
	.align		4
.L_90:
        /*0008*/ 	.byte	0x04, 0x17
        /*000a*/ 	.short	(.L_92 - .L_91)
.L_91:
        /*000c*/ 	.word	0x00000000
        /*0010*/ 	.short	0x0000
        /*0012*/ 	.short	0x0000
        /*0014*/ 	.byte	0x00, 0xf0, 0xe1, 0x10


	//----- nvinfo : EIATTR_SPARSE_MMA_MASK
	.align		4
.L_92:
        /*0018*/ 	.byte	0x03, 0x50
        /*001a*/ 	.short	0x0000


	//----- nvinfo : EIATTR_MAXREG_COUNT
	.align		4
        /*001c*/ 	.byte	0x03, 0x1b
        /*001e*/ 	.short	0x00ff


	//----- nvinfo : EIATTR_MERCURY_ISA_VERSION
	.align		4
        /*0020*/ 	.byte	0x03, 0x5f
        /*0022*/ 	.short	0x0101


	//----- nvinfo : EIATTR_EXIT_INSTR_OFFSETS
	.align		4
        /*0024*/ 	.byte	0x04, 0x1c
        /*0026*/ 	.short	(.L_94 - .L_93)


	//   ....[0]....
.L_93:
        /*0028*/ 	.word	0x00000010


	//----- nvinfo : EIATTR_MAX_THREADS
	.align		4
.L_94:
        /*002c*/ 	.byte	0x04, 0x05
        /*002e*/ 	.short	(.L_96 - .L_95)
.L_95:
        /*0030*/ 	.word	0x00000080
        /*0034*/ 	.word	0x00000001
        /*0038*/ 	.word	0x00000001


	//----- nvinfo : EIATTR_CBANK_PARAM_SIZE
	.align		4
.L_96:
        /*003c*/ 	.byte	0x03, 0x19
        /*003e*/ 	.short	0x0438


	//----- nvinfo : EIATTR_PARAM_CBANK
	.align		4
        /*0040*/ 	.byte	0x04, 0x0a
        /*0042*/ 	.short	(.L_98 - .L_97)
	.align		4
.L_97:
        /*0044*/ 	.word	index@(.nv.constant0._ZN7cutlass13device_kernelIN5flash19enable_sm80_to_sm89INS1_16FlashAttnFwdSm80INS1_25CollectiveMainloopFwdSm80ILi4ELi1ELb0EN4cute5tupleIJNS5_1CILi128EEENS7_ILi80EEENS7_ILi64EEEEEELi64ENS_6half_tEfNS_4arch4Sm80ELb0ELb0ELb0ELb1ELb0ELb1ELb1ELb1EEENS1_21CollectiveEpilogueFwdINS6_IJS8_SA_S9_EEENS6_IJNS7_ILi1EEESI_SI_EEESC_SE_Li128ELb1ELb1ELb1ELb0EEENS1_36VarlenDynamicPersistentTileSchedulerILi128ELi80ELi128ELi128ELb1ELb1ELb0ELb0ELb1ELb1EEEEEEEEEvNT_6ParamsE)
        /*0048*/ 	.short	0x0210
        /*004a*/ 	.short	0x0438


	//----- nvinfo : EIATTR_SW_WAR
	.align		4
.L_98:
        /*004c*/ 	.byte	0x04, 0x36
        /*004e*/ 	.short	(.L_100 - .L_99)
.L_99:
        /*0050*/ 	.word	0x00000008
.L_100:


//--------------------- .nv.info._ZN7cutlass13device_kernelIN5flash19enable_sm80_to_sm89INS1_16FlashAttnFwdSm80INS1_25CollectiveMainloopFwdSm80ILi4ELi1ELb0EN4cute5tupleIJNS5_1CILi128EEENS7_ILi96EEENS7_ILi64EEEEEELi64ENS_6half_tEfNS_4arch4Sm80ELb0ELb1ELb0ELb0ELb0ELb0ELb1ELb1EEENS1_21CollectiveEpilogueFwdINS6_IJS8_SA_S9_EEENS6_IJNS7_ILi1EEESI_SI_EEESC_SE_Li128ELb0ELb1ELb1ELb0EEENS1_19SingleTileSchedulerILb0ELb1ELb1ELi128EEEEEEEEEvNT_6ParamsE --------------------------
	.section	.nv.info._ZN7cutlass13device_kernelIN5flash19enable_sm80_to_sm89INS1_16FlashAttnFwdSm80INS1_25CollectiveMainloopFwdSm80ILi4ELi1ELb0EN4cute5tupleIJNS5_1CILi128EEENS7_ILi96EEENS7_ILi64EEEEEELi64ENS_6half_tEfNS_4arch4Sm80ELb0ELb1ELb0ELb0ELb0ELb0ELb1ELb1EEENS1_21CollectiveEpilogueFwdINS6_IJS8_SA_S9_EEENS6_IJNS7_ILi1EEESI_SI_EEESC_SE_Li128ELb0ELb1ELb1ELb0EEENS1_19SingleTileSchedulerILb0ELb1ELb1ELi128EEEEEEEEEvNT_6ParamsE,"",@"SHT_CUDA_INFO"
	.sectionflags	@""
	.align	4


	//----- nvinfo : EIATTR_CUDA_API_VERSION
	.align		4
        /*0000*/ 	.byte	0x04, 0x37
        /*0002*/ 	.short	(.L_102 - .L_101)
.L_101:
        /*0004*/ 	.word	0x00000082


	//----- nvinfo : EIATTR_KPARAM_INFO
	.align		4
.L_102:
        /*0008*/ 	.byte	0x04, 0x17
        /*000a*/ 	.short	(.L_104 - .L_103)
.L_103:
        /*000c*/ 	.word	0x00000000
        /*0010*/ 	.short	0x0000
        /*0012*/ 	.short	0x0000
        /*0014*/ 	.byte	0x00, 0xf0, 0x61, 0x10


	//----- nvinfo : EIATTR_SPARSE_MMA_MASK
	.align		4
.L_104:
        /*0018*/ 	.byte	0x03, 0x50
        /*001a*/ 	.short	0x0000


	//----- nvinfo : EIATTR_MAXREG_COUNT
	.align		4
        /*001c*/ 	.byte	0x03, 0x1b
        /*001e*/ 	.short	0x00ff


	//----- nvinfo : EIATTR_MERCURY_ISA_VERSION
	.align		4
        /*0020*/ 	.byte	0x03, 0x5f
        /*0022*/ 	.short	0x0101


	//----- nvinfo : EIATTR_EXIT_INSTR_OFFSETS
	.align		4
        /*0024*/ 	.byte	0x04, 0x1c
        /*0026*/ 	.short	(.L_106 - .L_105)


	//   ....[0]....
.L_105:
        /*0028*/ 	.word	0x00000010


	//----- nvinfo : EIATTR_MAX_THREADS
	.align		4
.L_106:
        /*002c*/ 	.byte	0x04, 0x05
        /*002e*/ 	.short	(.L_108 - .L_107)
.L_107:
        /*0030*/ 	.word	0x00000080
        /*0034*/ 	.word	0x00000001
        /*0038*/ 	.word	0x00000001


	//----- nvinfo : EIATTR_CBANK_PARAM_SIZE
	.align		4
.L_108:
        /*003c*/ 	.byte	0x03, 0x19
        /*003e*/ 	.short	0x0418


	//----- nvinfo : EIATTR_PARAM_CBANK
	.align		4
        /*0040*/ 	.byte	0x04, 0x0a
        /*0042*/ 	.short	(.L_110 - .L_109)
	.align		4
.L_109:
        /*0044*/ 	.word	index@(.nv.constant0._ZN7cutlass13device_kernelIN5flash19enable_sm80_to_sm89INS1_16FlashAttnFwdSm80INS1_25CollectiveMainloopFwdSm80ILi4ELi1ELb0EN4cute5tupleIJNS5_1CILi128EEENS7_ILi96EEENS7_ILi64EEEEEELi64ENS_6half_tEfNS_4arch4Sm80ELb0ELb1ELb0ELb0ELb0ELb0ELb1ELb1EEENS1_21CollectiveEpilogueFwdINS6_IJS8_SA_S9_EEENS6_IJNS7_ILi1EEESI_SI_EEESC_SE_Li128ELb0ELb1ELb1ELb0EEENS1_19SingleTileSchedulerILb0ELb1ELb1ELi128EEEEEEEEEvNT_6ParamsE)
        /*0048*/ 	.short	0x0210
        /*004a*/ 	.short	0x0418


	//----- nvinfo : EIATTR_SW_WAR
	.align		4
.L_110:
        /*004c*/ 	.byte	0x04, 0x36
        /*004e*/ 	.short	(.L_112 - .L_111)
.L_111:
        /*0050*/ 	.word	0x00000008
.L_112:


//--------------------- .nv.info._ZN7cutlass13device_kernelIN5flash19enable_sm80_to_sm89INS1_16FlashAttnFwdSm80INS1_25CollectiveMainloopFwdSm80ILi4ELi1ELb0EN4cute5tupleIJNS5_1CILi128EEENS7_ILi80EEENS7_ILi64EEEEEELi64ENS_6half_tEfNS_4arch4Sm80ELb0ELb1ELb0ELb1ELb0ELb0ELb1ELb1EEENS1_21CollectiveEpilogueFwdINS6_IJS8_SA_S9_EEENS6_IJNS7_ILi1EEESI_SI_EEESC_SE_Li128ELb1ELb1ELb1ELb0EEENS1_36VarlenDynamicPersistentTileSchedulerILi128ELi80ELi128ELi128ELb1ELb1ELb0ELb1ELb0ELb1EEEEEEEEEvNT_6ParamsE --------------------------
	.section	.nv.info._ZN7cutlass13device_kernelIN5flash19enable_sm80_to_sm89INS1_16FlashAttnFwdSm80INS1_25CollectiveMainloopFwdSm80ILi4ELi1ELb0EN4cute5tupleIJNS5_1CILi128EEENS7_ILi80EEENS7_ILi64EEEEEELi64ENS_6half_tEfNS_4arch4Sm80ELb0ELb1ELb0ELb1ELb0ELb0ELb1ELb1EEENS1_21CollectiveEpilogueFwdINS6_IJS8_SA_S9_EEENS6_IJNS7_ILi1EEESI_SI_EEESC_SE_Li128ELb1ELb1ELb1ELb0EEENS1_36VarlenDynamicPersistentTileSchedulerILi128ELi80ELi128ELi128ELb1ELb1ELb0ELb1ELb0ELb1EEEEEEEEEvNT_6ParamsE,"",@"SHT_CUDA_INFO"
	.sectionflags	@""
	.align	4


	//----- nvinfo : EIATTR_CUDA_API_VERSION
	.align		4
        /*0000*/ 	.byte	0x04, 0x37
        /*0002*/ 	.short	(.L_114 - .L_113)
.L_113:
        /*0004*/ 	.word	0x00000082


	//----- nvinfo : EIATTR_KPARAM_INFO
	.align		4
.L_114:
        /*0008*/ 	.byte	0x04, 0x17
        /*000a*/ 	.short	(.L_116 - .L_115)
.L_115:
        /*000c*/ 	.word	0x00000000
        /*0010*/ 	.short	0x0000
        /*0012*/ 	.short	0x0000
        /*0014*/ 	.byte	0x00, 0xf0, 0xe1, 0x10


	//----- nvinfo : EIATTR_SPARSE_MMA_MASK
	.align		4
.L_116:
        /*0018*/ 	.byte	0x03, 0x50
        /*001a*/ 	.short	0x0000


	//----- nvinfo : EIATTR_MAXREG_COUNT
	.align		4
        /*001c*/ 	.byte	0x03, 0x1b
        /*001e*/ 	.short	0x00ff


	//----- nvinfo : EIATTR_MERCURY_ISA_VERSION
	.align		4
        /*0020*/ 	.byte	0x03, 0x5f
        /*0022*/ 	.short	0x0101


	//----- nvinfo : EIATTR_EXIT_INSTR_OFFSETS
	.align		4
        /*0024*/ 	.byte	0x04, 0x1c
        /*0026*/ 	.short	(.L_118 - .L_117)


	//   ....[0]....
.L_117:
        /*0028*/ 	.word	0x00000010


	//----- nvinfo : EIATTR_MAX_THREADS
	.align		4
.L_118:
        /*002c*/ 	.byte	0x04, 0x05
        /*002e*/ 	.short	(.L_120 - .L_119)
.L_119:
        /*0030*/ 	.word	0x00000080
        /*0034*/ 	.word	0x00000001
        /*0038*/ 	.word	0x00000001


	//----- nvinfo : EIATTR_CBANK_PARAM_SIZE
	.align		4
.L_120:
        /*003c*/ 	.byte	0x03, 0x19
        /*003e*/ 	.short	0x0438


	//----- nvinfo : EIATTR_PARAM_CBANK
	.align		4
        /*0040*/ 	.byte	0x04, 0x0a
        /*0042*/ 	.short	(.L_122 - .L_121)
	.align		4
.L_121:
        /*0044*/ 	.word	index@(.nv.constant0._ZN7cutlass13device_kernelIN5flash19enable_sm80_to_sm89INS1_16FlashAttnFwdSm80INS1_25CollectiveMainloopFwdSm80ILi4ELi1ELb0EN4cute5tupleIJNS5_1CILi128EEENS7_ILi80EEENS7_ILi64EEEEEELi64ENS_6half_tEfNS_4arch4Sm80ELb0ELb1ELb0ELb1ELb0ELb0ELb1ELb1EEENS1_21CollectiveEpilogueFwdINS6_IJS8_SA_S9_EEENS6_IJNS7_ILi1EEESI_SI_EEESC_SE_Li128ELb1ELb1ELb1ELb0EEENS1_36VarlenDynamicPersistentTileSchedulerILi128ELi80ELi128ELi128ELb1ELb1ELb0ELb1ELb0ELb1EEEEEEEEEvNT_6ParamsE)
        /*0048*/ 	.short	0x0210
        /*004a*/ 	.short	0x0438


	//----- nvinfo : EIATTR_SW_WAR
	.align		4
.L_122:
        /*004c*/ 	.byte	0x04, 0x36
        /*004e*/ 	.short	(.L_124 - .L_123)
.L_123:
        /*0050*/ 	.word	0x00000008
.L_124:


//--------------------- .nv.info._ZN7cutlass13device_kernelIN5flash19enable_sm80_to_sm89INS1_16FlashAttnFwdSm80INS1_25CollectiveMainloopFwdSm80ILi4ELi1ELb0EN4cute5tupleIJNS5_1CILi128EEENS7_ILi80EEENS7_ILi64EEEEEELi64ENS_6half_tEfNS_4arch4Sm80ELb0ELb1ELb0ELb1ELb0ELb1ELb1ELb1EEENS1_21CollectiveEpilogueFwdINS6_IJS8_SA_S9_EEENS6_IJNS7_ILi1EEESI_SI_EEESC_SE_Li128ELb1ELb1ELb1ELb0EEENS1_36VarlenDynamicPersistentTileSchedulerILi128ELi80ELi128ELi128ELb1ELb1ELb0ELb1ELb0ELb1EEEEEEEEEvNT_6ParamsE --------------------------
	.section	.nv.info._ZN7cutlass13device_kernelIN5flash19enable_sm80_to_sm89INS1_16FlashAttnFwdSm80INS1_25CollectiveMainloopFwdSm80ILi4ELi1ELb0EN4cute5tupleIJNS5_1CILi128EEENS7_ILi80EEENS7_ILi64EEEEEELi64ENS_6half_tEfNS_4arch4Sm80ELb0ELb1ELb0ELb1ELb0ELb1ELb1ELb1EEENS1_21CollectiveEpilogueFwdINS6_IJS8_SA_S9_EEENS6_IJNS7_ILi1EEESI_SI_EEESC_SE_Li128ELb1ELb1ELb1ELb0EEENS1_36VarlenDynamicPersistentTileSchedulerILi128ELi80ELi128ELi128ELb1ELb1ELb0ELb1ELb0ELb1EEEEEEEEEvNT_6ParamsE,"",@"SHT_CUDA_INFO"
	.sectionflags	@""
	.align	4


	//----- nvinfo : EIATTR_CUDA_API_VERSION
	.align		4
        /*0000*/ 	.byte	0x04, 0x37
        /*0002*/ 	.short	(.L_126 - .L_125)
.L_125:
        /*0004*/ 	.word	0x00000082


	//----- nvinfo : EIATTR_KPARAM_INFO
	.align		4
.L_126:
        /*0008*/ 	.byte	0x04, 0x17
        /*000a*/ 	.short	(.L_128 - .L_127)
.L_127:
        /*000c*/ 	.word	0x00000000
        /*0010*/ 	.short	0x0000
        /*0012*/ 	.short	0x0000
        /*0014*/ 	.byte	0x00, 0xf0, 0xe1, 0x10


	//----- nvinfo : EIATTR_SPARSE_MMA_MASK
	.align		4
.L_128:
        /*0018*/ 	.byte	0x03, 0x50
        /*001a*/ 	.short	0x0000


	//----- nvinfo : EIATTR_MAXREG_COUNT
	.align		4
        /*001c*/ 	.byte	0x03, 0x1b
        /*001e*/ 	.short	0x00ff


	//----- nvinfo : EIATTR_MERCURY_ISA_VERSION
	.align		4
        /*0020*/ 	.byte	0x03, 0x5f
        /*0022*/ 	.short	0x0101


	//----- nvinfo : EIATTR_EXIT_INSTR_OFFSETS
	.align		4
        /*0024*/ 	.byte	0x04, 0x1c
        /*0026*/ 	.short	(.L_130 - .L_129)


	//   ....[0]....
.L_129:
        /*0028*/ 	.word	0x00000010


	//----- nvinfo : EIATTR_MAX_THREADS
	.align		4
.L_130:
        /*002c*/ 	.byte	0x04, 0x05
        /*002e*/ 	.short	(.L_132 - .L_131)
.L_131:
        /*0030*/ 	.word	0x00000080
        /*0034*/ 	.word	0x00000001
        /*0038*/ 	.word	0x00000001


	//----- nvinfo : EIATTR_CBANK_PARAM_SIZE
	.align		4
.L_132:
        /*003c*/ 	.byte	0x03, 0x19
        /*003e*/ 	.short	0x0438


	//----- nvinfo : EIATTR_PARAM_CBANK
	.align		4
        /*0040*/ 	.byte	0x04, 0x0a
        /*0042*/ 	.short	(.L_134 - .L_133)
	.align		4
.L_133:
        /*0044*/ 	.word	index@(.nv.constant0._ZN7cutlass13device_kernelIN5flash19enable_sm80_to_sm89INS1_16FlashAttnFwdSm80INS1_25CollectiveMainloopFwdSm80ILi4ELi1ELb0EN4cute5tupleIJNS5_1CILi128EEENS7_ILi80EEENS7_ILi64EEEEEELi64ENS_6half_tEfNS_4arch4Sm80ELb0ELb1ELb0ELb1ELb0ELb1ELb1ELb1EEENS1_21CollectiveEpilogueFwdINS6_IJS8_SA_S9_EEENS6_IJNS7_ILi1EEESI_SI_EEESC_SE_Li128ELb1ELb1ELb1ELb0EEENS1_36VarlenDynamicPersistentTileSchedulerILi128ELi80ELi128ELi128ELb1ELb1ELb0ELb1ELb0ELb1EEEEEEEEEvNT_6ParamsE)
        /*0048*/ 	.short	0x0210
        /*004a*/ 	.short	0x0438


	//----- nvinfo : EIATTR_SW_WAR
	.align		4
.L_134:
        /*004c*/ 	.byte	0x04, 0x36
        /*004e*/ 	.short	(.L_136 - .L_135)
.L_135:
        /*0050*/ 	.word	0x00000008
.L_136:


//--------------------- .nv.info._ZN7cutlass13device_kernelIN5flash19enable_sm80_to_sm89INS1_16FlashAttnFwdSm80INS1_25CollectiveMainloopFwdSm80ILi4ELi1ELb0EN4cute5tupleIJNS5_1CILi128EEENS7_ILi112EEENS7_ILi64EEEEEELi64ENS_6half_tEfNS_4arch4Sm80ELb1ELb0ELb0ELb0ELb0ELb0ELb1ELb1EEENS1_21CollectiveEpilogueFwdINS6_IJS8_SA_S9_EEENS6_IJNS7_ILi1EEESI_SI_EEESC_SE_Li128ELb0ELb1ELb1ELb0EEENS1_30DynamicPersistentTileSchedulerILi128ELi128ELb1ELb1ELb0EEEEEEEEEvNT_6ParamsE --------------------------
	.section	.nv.info._ZN7cutlass13device_kernelIN5flash19enable_sm80_to_sm89INS1_16FlashAttnFwdSm80INS1_25CollectiveMainloopFwdSm80ILi4ELi1ELb0EN4cute5tupleIJNS5_1CILi128EEENS7_ILi112EEENS7_ILi64EEEEEELi64ENS_6half_tEfNS_4arch4Sm80ELb1ELb0ELb0ELb0ELb0ELb0ELb1ELb1EEENS1_21CollectiveEpilogueFwdINS6_IJS8_SA_S9_EEENS6_IJNS7_ILi1EEESI_SI_EEESC_SE_Li128ELb0ELb1ELb1ELb0EEENS1_30DynamicPersistentTileSchedulerILi128ELi128ELb1ELb1ELb0EEEEEEEEEvNT_6ParamsE,"",@"SHT_CUDA_INFO"
	.sectionflags	@""
	.align	4


	//----- nvinfo : EIATTR_CUDA_API_VERSION
	.align		4
        /*0000*/ 	.byte	0x04, 0x37
        /*0002*/ 	.short	(.L_138 - .L_137)
.L_137:
        /*0004*/ 	.word	0x00000082


	//----- nvinfo : EIATTR_KPARAM_INFO
	.align		4
.L_138:
        /*0008*/ 	.byte	0x04, 0x17
        /*000a*/ 	.short	(.L_140 - .L_139)
.L_139:
        /*000c*/ 	.word	0x00000000
        /*0010*/ 	.short	0x0000
        /*0012*/ 	.short	0x0000
        /*0014*/ 	.byte	0x00, 0xf0, 0xa1, 0x10


	//----- nvinfo : EIATTR_SPARSE_MMA_MASK
	.align		4
.L_140:
        /*0018*/ 	.byte	0x03, 0x50
        /*001a*/ 	.short	0x0000


	//----- nvinfo : EIATTR_MAXREG_COUNT
	.align		4
        /*001c*/ 	.byte	0x03, 0x1b
        /*001e*/ 	.short	0x00ff


	//----- nvinfo : EIATTR_MERCURY_ISA_VERSION
	.align		4
        /*0020*/ 	.byte	0x03, 0x5f
        /*0022*/ 	.short	0x0101


	//----- nvinfo : EIATTR_EXIT_INSTR_OFFSETS
	.align		4
        /*0024*/ 	.byte	0x04, 0x1c
        /*0026*/ 	.short	(.L_142 - .L_141)


	//   ....[0]....
.L_141:
        /*0028*/ 	.word	0x00000010


	//----- nvinfo : EIATTR_MAX_THREADS
	.align		4
.L_142:
        /*002c*/ 	.byte	0x04, 0x05
        /*002e*/ 	.short	(.L_144 - .L_143)
.L_143:
        /*0030*/ 	.word	0x00000080
        /*0034*/ 	.word	0x00000001
        /*0038*/ 	.word	0x00000001


	//----- nvinfo : EIATTR_CBANK_PARAM_SIZE
	.align		4
.L_144:
        /*003c*/ 	.byte	0x03, 0x19
        /*003e*/ 	.short	0x0428


	//----- nvinfo : EIATTR_PARAM_CBANK
	.align		4
        /*0040*/ 	.byte	0x04, 0x0a
        /*0042*/ 	.short	(.L_146 - .L_145)
	.align		4
.L_145:
        /*0044*/ 	.word	index@(.nv.constant0._ZN7cutlass13device_kernelIN5flash19enable_sm80_to_sm89INS1_16FlashAttnFwdSm80INS1_25CollectiveMainloopFwdSm80ILi4ELi1ELb0EN4cute5tupleIJNS5_1CILi128EEENS7_ILi112EEENS7_ILi64EEEEEELi64ENS_6half_tEfNS_4arch4Sm80ELb1ELb0ELb0ELb0ELb0ELb0ELb1ELb1EEENS1_21CollectiveEpilogueFwdINS6_IJS8_SA_S9_EEENS6_IJNS7_ILi1EEESI_SI_EEESC_SE_Li128ELb0ELb1ELb1ELb0EEENS1_30DynamicPersistentTileSchedulerILi128ELi128ELb1ELb1ELb0EEEEEEEEEvNT_6ParamsE)
        /*0048*/ 	.short	0x0210
        /*004a*/ 	.short	0x0428


	//----- nvinfo : EIATTR_SW_WAR
	.align		4
.L_146:
        /*004c*/ 	.byte	0x04, 0x36
        /*004e*/ 	.short	(.L_148 - .L_147)
.L_147:
        /*0050*/ 	.word	0x00000008
.L_148:


//--------------------- .nv.info._ZN7cutlass13device_kernelIN5flash19enable_sm80_to_sm89INS1_16FlashAttnFwdSm80INS1_25CollectiveMainloopFwdSm80ILi4ELi1ELb0EN4cute5tupleIJNS5_1CILi128EEENS7_ILi80EEENS7_ILi64EEEEEELi64ENS_6half_tEfNS_4arch4Sm80ELb1ELb0ELb0ELb1ELb0ELb0ELb1ELb1EEENS1_21CollectiveEpilogueFwdINS6_IJS8_SA_S9_EEENS6_IJNS7_ILi1EEESI_SI_EEESC_SE_Li128ELb1ELb1ELb1ELb0EEENS1_36VarlenDynamicPersistentTileSchedulerILi128ELi80ELi128ELi128ELb1ELb1ELb0ELb1ELb1ELb1EEEEEEEEEvNT_6ParamsE --------------------------
	.section	.nv.info._ZN7cutlass13device_kernelIN5flash19enable_sm80_to_sm89INS1_16FlashAttnFwdSm80INS1_25CollectiveMainloopFwdSm80ILi4ELi1ELb0EN4cute5tupleIJNS5_1CILi128EEENS7_ILi80EEENS7_ILi64EEEEEELi64ENS_6half_tEfNS_4arch4Sm80ELb1ELb0ELb0ELb1ELb0ELb0ELb1ELb1EEENS1_21CollectiveEpilogueFwdINS6_IJS8_SA_S9_EEENS6_IJNS7_ILi1EEESI_SI_EEESC_SE_Li128ELb1ELb1ELb1ELb0EEENS1_36VarlenDynamicPersistentTileSchedulerILi128ELi80ELi128ELi128ELb1ELb1ELb0ELb1ELb1ELb1EEEEEEEEEvNT_6ParamsE,"",@"SHT_CUDA_INFO"
	.sectionflags	@""
	.align	4


	//----- nvinfo : EIATTR_CUDA_API_VERSION
	.align		4
        /*0000*/ 	.byte	0x04, 0x37
        /*0002*/ 	.short	(.L_150 - .L_149)
.L_149:
        /*0004*/ 	.word	0x00000082


	//----- nvinfo : EIATTR_KPARAM_INFO
	.align		4
.L_150:
        /*0008*/ 	.byte	0x04, 0x17
        /*000a*/ 	.short	(.L_152 - .L_151)
.L_151:
        /*000c*/ 	.word	0x00000000
        /*0010*/ 	.short	0x0000
        /*0012*/ 	.short	0x0000
        /*0014*/ 	.byte	0x00, 0xf0, 0xe1, 0x10


	//----- nvinfo : EIATTR_SPARSE_MMA_MASK
	.align		4
.L_152:
        /*0018*/ 	.byte	0x03, 0x50
        /*001a*/ 	.short	0x0000


	//----- nvinfo : EIATTR_MAXREG_COUNT
	.align		4
        /*001c*/ 	.byte	0x03, 0x1b
        /*001e*/ 	.short	0x00ff


	//----- nvinfo : EIATTR_MERCURY_ISA_VERSION
	.align		4
        /*0020*/ 	.byte	0x03, 0x5f
        /*0022*/ 	.short	0x0101


	//----- nvinfo : EIATTR_EXIT_INSTR_OFFSETS
	.align		4
        /*0024*/ 	.byte	0x04, 0x1c
        /*0026*/ 	.short	(.L_154 - .L_153)


	//   ....[0]....
.L_153:
        /*0028*/ 	.word	0x00000010


	//----- nvinfo : EIATTR_MAX_THREADS
	.align		4
.L_154:
        /*002c*/ 	.byte	0x04, 0x05
        /*002e*/ 	.short	(.L_156 - .L_155)
.L_155:
        /*0030*/ 	.word	0x00000080
        /*0034*/ 	.word	0x00000001
        /*0038*/ 	.word	0x00000001


	//----- nvinfo : EIATTR_CBANK_PARAM_SIZE
	.align		4
.L_156:
        /*003c*/ 	.byte	0x03, 0x19
        /*003e*/ 	.short	0x0438


	//----- nvinfo : EIATTR_PARAM_CBANK
	.align		4
        /*0040*/ 	.byte	0x04, 0x0a
        /*0042*/ 	.short	(.L_158 - .L_157)
	.align		4
.L_157:
        /*0044*/ 	.word	index@(.nv.constant0._ZN7cutlass13device_kernelIN5flash19enable_sm80_to_sm89INS1_16FlashAttnFwdSm80INS1_25CollectiveMainloopFwdSm80ILi4ELi1ELb0EN4cute5tupleIJNS5_1CILi128EEENS7_ILi80EEENS7_ILi64EEEEEELi64ENS_6half_tEfNS_4arch4Sm80ELb1ELb0ELb0ELb1ELb0ELb0ELb1ELb1EEENS1_21CollectiveEpilogueFwdINS6_IJS8_SA_S9_EEENS6_IJNS7_ILi1EEESI_SI_EEESC_SE_Li128ELb1ELb1ELb1ELb0EEENS1_36VarlenDynamicPersistentTileSchedulerILi128ELi80ELi128ELi128ELb1ELb1ELb0ELb1ELb1ELb1EEEEEEEEEvNT_6ParamsE)
        /*0048*/ 	.short	0x0210
        /*004a*/ 	.short	0x0438


	//----- nvinfo : EIATTR_SW_WAR
	.align		4
.L_158:
        /*004c*/ 	.byte	0x04, 0x36
        /*004e*/ 	.short	(.L_160 - .L_159)
.L_159:
        /*0050*/ 	.word	0x00000008
.L_160:


//--------------------- .nv.info._ZN7cutlass13device_kernelIN5flash19enable_sm80_to_sm89INS1_16FlashAttnFwdSm80INS1_25CollectiveMainloopFwdSm80ILi4ELi1ELb0EN4cute5tupleIJNS5_1CILi128EEENS7_ILi80EEENS7_ILi64EEEEEELi64ENS_6half_tEfNS_4arch4Sm80ELb1ELb0ELb0ELb1ELb0ELb1ELb1ELb1EEENS1_21CollectiveEpilogueFwdINS6_IJS8_SA_S9_EEENS6_IJNS7_ILi1EEESI_SI_EEESC_SE_Li128ELb1ELb1ELb1ELb0EEENS1_36VarlenDynamicPersistentTileSchedulerILi128ELi80ELi128ELi128ELb1ELb1ELb0ELb1ELb1ELb1EEEEEEEEEvNT_6ParamsE --------------------------
	.section	.nv.info._ZN7cutlass13device_kernelIN5flash19enable_sm80_to_sm89INS1_16FlashAttnFwdSm80INS1_25CollectiveMainloopFwdSm80ILi4ELi1ELb0EN4cute5tupleIJNS5_1CILi128EEENS7_ILi80EEENS7_ILi64EEEEEELi64ENS_6half_tEfNS_4arch4Sm80ELb1ELb0ELb0ELb1ELb0ELb1ELb1ELb1EEENS1_21CollectiveEpilogueFwdINS6_IJS8_SA_S9_EEENS6_IJNS7_ILi1EEESI_SI_EEESC_SE_Li128ELb1ELb1ELb1ELb0EEENS1_36VarlenDynamicPersistentTileSchedulerILi128ELi80ELi128ELi128ELb1ELb1ELb0ELb1ELb1ELb1EEEEEEEEEvNT_6ParamsE,"",@"SHT_CUDA_INFO"
	.sectionflags	@""
	.align	4


	//----- nvinfo : EIATTR_CUDA_API_VERSION
	.align		4
        /*0000*/ 	.byte	0x04, 0x37
        /*0002*/ 	.short	(.L_162 - .L_161)
.L_161:
        /*0004*/ 	.word	0x00000082


	//----- nvinfo : EIATTR_KPARAM_INFO
	.align		4
.L_162:
        /*0008*/ 	.byte	0x04, 0x17
        /*000a*/ 	.short	(.L_164 - .L_163)
.L_163:
        /*000c*/ 	.word	0x00000000
        /*0010*/ 	.short	0x0000
        /*0012*/ 	.short	0x0000
        /*0014*/ 	.byte	0x00, 0xf0, 0xe1, 0x10


	//----- nvinfo : EIATTR_SPARSE_MMA_MASK
	.align		4
.L_164:
        /*0018*/ 	.byte	0x03, 0x50
        /*001a*/ 	.short	0x0000


	//----- nvinfo : EIATTR_MAXREG_COUNT
	.align		4
        /*001c*/ 	.byte	0x03, 0x1b
        /*001e*/ 	.short	0x00ff


	//----- nvinfo : EIATTR_MERCURY_ISA_VERSION
	.align		4
        /*0020*/ 	.byte	0x03, 0x5f
        /*0022*/ 	.short	0x0101


	//----- nvinfo : EIATTR_EXIT_INSTR_OFFSETS
	.align		4
        /*0024*/ 	.byte	0x04, 0x1c
        /*0026*/ 	.short	(.L_166 - .L_165)


	//   ....[0]....
.L_165:
        /*0028*/ 	.word	0x00000010


	//----- nvinfo : EIATTR_MAX_THREADS
	.align		4
.L_166:
        /*002c*/ 	.byte	0x04, 0x05
        /*002e*/ 	.short	(.L_168 - .L_167)
.L_167:
        /*0030*/ 	.word	0x00000080
        /*0034*/ 	.word	0x00000001
        /*0038*/ 	.word	0x00000001


	//----- nvinfo : EIATTR_CBANK_PARAM_SIZE
	.align		4
.L_168:
        /*003c*/ 	.byte	0x03, 0x19
        /*003e*/ 	.short	0x0438


	//----- nvinfo : EIATTR_PARAM_CBANK
	.align		4
        /*0040*/ 	.byte	0x04, 0x0a
        /*0042*/ 	.short	(.L_170 - .L_169)
	.align		4
.L_169:
        /*0044*/ 	.word	index@(.nv.constant0._ZN7cutlass13device_kernelIN5flash19enable_sm80_to_sm89INS1_16FlashAttnFwdSm80INS1_25CollectiveMainloopFwdSm80ILi4ELi1ELb0EN4cute5tupleIJNS5_1CILi128EEENS7_ILi80EEENS7_ILi64EEEEEELi64ENS_6half_tEfNS_4arch4Sm80ELb1ELb0ELb0ELb1ELb0ELb1ELb1ELb1EEENS1_21CollectiveEpilogueFwdINS6_IJS8_SA_S9_EEENS6_IJNS7_ILi1EEESI_SI_EEESC_SE_Li128ELb1ELb1ELb1ELb0EEENS1_36VarlenDynamicPersistentTileSchedulerILi128ELi80ELi128ELi128ELb1ELb1ELb0ELb1ELb1ELb1EEEEEEEEEvNT_6ParamsE)
        /*0048*/ 	.short	0x0210
        /*004a*/ 	.short	0x0438


	//----- nvinfo : EIATTR_SW_WAR
	.align		4
.L_170:
        /*004c*/ 	.byte	0x04, 0x36
        /*004e*/ 	.short	(.L_172 - .L_171)
.L_171:
        /*0050*/ 	.word	0x00000008
.L_172:


//--------------------- .nv.callgraph             --------------------------
	.section	.nv.callgraph,"",@"SHT_CUDA_CALLGRAPH"
	.align	4
	.sectionentsize	8
	.align		4
        /*0000*/ 	.word	0x00000000
	.align		4
        /*0004*/ 	.word	0xffffffff
	.align		4
        /*0008*/ 	.word	0x00000000
	.align		4
        /*000c*/ 	.word	0xfffffffe
	.align		4
        /*0010*/ 	.word	0x00000000
	.align		4
        /*0014*/ 	.word	0xfffffffd
	.align		4
        /*0018*/ 	.word	0x00000000
	.align		4
        /*001c*/ 	.word	0xfffffffc


//--------------------- .nv.constant4             --------------------------
	.section	.nv.constant4,"a",@progbits
	.align	8
	.align		8
.nv.constant4:
        /*0000*/ 	.dword	_ZN71_INTERNAL_daa827db_35_flash_fwd_hdim64_fp16_split_sm80_cu_e763cb1e_34434cuda3std3__45__cpo5beginE
	.align		8
        /*0008*/ 	.dword	_ZN71_INTERNAL_daa827db_35_flash_fwd_hdim64_fp16_split_sm80_cu_e763cb1e_34434cuda3std3__45__cpo3endE
	.align		8
        /*0010*/ 	.dword	_ZN71_INTERNAL_daa827db_35_flash_fwd_hdim64_fp16_split_sm80_cu_e763cb1e_34434cuda3std3__45__cpo6cbeginE
	.align		8
        /*0018*/ 	.dword	_ZN71_INTERNAL_daa827db_35_flash_fwd_hdim64_fp16_split_sm80_cu_e763cb1e_34434cuda3std3__45__cpo4cendE
	.align		8
        /*0020*/ 	.dword	_ZN71_INTERNAL_daa827db_35_flash_fwd_hdim64_fp16_split_sm80_cu_e763cb1e_34434cuda3std3__473_GLOBAL__N__daa827db_35_flash_fwd_hdim64_fp16_split_sm80_cu_e763cb1e_34436ignoreE
	.align		8
        /*0028*/ 	.dword	_ZN71_INTERNAL_daa827db_35_flash_fwd_hdim64_fp16_split_sm80_cu_e763cb1e_34434cuda3std3__419piecewise_constructE
	.align		8
        /*0030*/ 	.dword	_ZN71_INTERNAL_daa827db_35_flash_fwd_hdim64_fp16_split_sm80_cu_e763cb1e_34434cuda3std3__48in_placeE
	.align		8
        /*0038*/ 	.dword	_ZN71_INTERNAL_daa827db_35_flash_fwd_hdim64_fp16_split_sm80_cu_e763cb1e_34434cuda3std6ranges3__45__cpo4swapE
	.align		8
        /*0040*/ 	.dword	_ZN71_INTERNAL_daa827db_35_flash_fwd_hdim64_fp16_split_sm80_cu_e763cb1e_34434cuda3std6ranges3__45__cpo9iter_moveE
	.align		8
        /*0048*/ 	.dword	_ZN71_INTERNAL_daa827db_35_flash_fwd_hdim64_fp16_split_sm80_cu_e763cb1e_34434cute7productE
	.align		8
        /*0050*/ 	.dword	_ZN71_INTERNAL_daa827db_35_flash_fwd_hdim64_fp16_split_sm80_cu_e763cb1e_34434cute1_E


//--------------------- .text._ZN7cutlass13device_kernelIN5flash19enable_sm80_to_sm89INS1_16FlashAttnFwdSm80INS1_25CollectiveMainloopFwdSm80ILi4ELi1ELb0EN4cute5tupleIJNS5_1CILi128EEENS7_ILi112EEENS7_ILi64EEEEEELi64ENS_6half_tEfNS_4arch4Sm80ELb0ELb0ELb0ELb0ELb0ELb0ELb1ELb1EEENS1_21CollectiveEpilogueFwdINS6_IJS8_SA_S9_EEENS6_IJNS7_ILi1EEESI_SI_EEESC_SE_Li128ELb0ELb1ELb1ELb0EEENS1_19SingleTileSchedulerILb0ELb1ELb1ELi128EEEEEEEEEvNT_6ParamsE --------------------------
	.section	.text._ZN7cutlass13device_kernelIN5flash19enable_sm80_to_sm89INS1_16FlashAttnFwdSm80INS1_25CollectiveMainloopFwdSm80ILi4ELi1ELb0EN4cute5tupleIJNS5_1CILi128EEENS7_ILi112EEENS7_ILi64EEEEEELi64ENS_6half_tEfNS_4arch4Sm80ELb0ELb0ELb0ELb0ELb0ELb0ELb1ELb1EEENS1_21CollectiveEpilogueFwdINS6_IJS8_SA_S9_EEENS6_IJNS7_ILi1EEESI_SI_EEESC_SE_Li128ELb0ELb1ELb1ELb0EEENS1_19SingleTileSchedulerILb0ELb1ELb1ELi128EEEEEEEEEvNT_6ParamsE,"ax",@progbits
	.align	128
.text._ZN7cutlass13device_kernelIN5flash19enable_sm80_to_sm89INS1_16FlashAttnFwdSm80INS1_25CollectiveMainloopFwdSm80ILi4ELi1ELb0EN4cute5tupleIJNS5_1CILi128EEENS7_ILi112EEENS7_ILi64EEEEEELi64ENS_6half_tEfNS_4arch4Sm80ELb0ELb0ELb0ELb0ELb0ELb0ELb1ELb1EEENS1_21CollectiveEpilogueFwdINS6_IJS8_SA_S9_EEENS6_IJNS7_ILi1EEESI_SI_EEESC_SE_Li128ELb0ELb1ELb1ELb0EEENS1_19SingleTileSchedulerILb0ELb1ELb1ELi128EEEEEEEEEvNT_6ParamsE:
        .type           _ZN7cutlass13device_kernelIN5flash19enable_sm80_to_sm89INS1_16FlashAttnFwdSm80INS1_25CollectiveMainloopFwdSm80ILi4ELi1ELb0EN4cute5tupleIJNS5_1CILi128EEENS7_ILi112EEENS7_ILi64EEEEEELi64ENS_6half_tEfNS_4arch4Sm80ELb0ELb0ELb0ELb0ELb0ELb0ELb1ELb1EEENS1_21CollectiveEpilogueFwdINS6_IJS8_SA_S9_EEENS6_IJNS7_ILi1EEESI_SI_EEESC_SE_Li128ELb0ELb1ELb1ELb0EEENS1_19SingleTileSchedulerILb0ELb1ELb1ELi128EEEEEEEEEvNT_6ParamsE,@function
        .size           _ZN7cutlass13device_kernelIN5flash19enable_sm80_to_sm89INS1_16FlashAttnFwdSm80INS1_25CollectiveMainloopFwdSm80ILi4ELi1ELb0EN4cute5tupleIJNS5_1CILi128EEENS7_ILi112EEENS7_ILi64EEEEEELi64ENS_6half_tEfNS_4arch4Sm80ELb0ELb0ELb0ELb0ELb0ELb0ELb1ELb1EEENS1_21CollectiveEpilogueFwdINS6_IJS8_SA_S9_EEENS6_IJNS7_ILi1EEESI_SI_EEESC_SE_Li128ELb0ELb1ELb1ELb0EEENS1_19SingleTileSchedulerILb0ELb1ELb1ELi128EEEEEEEEEvNT_6ParamsE,(.L_x_9 - _ZN7cutlass13device_kernelIN5flash19enable_sm80_to_sm89INS1_16FlashAttnFwdSm80INS1_25CollectiveMainloopFwdSm80ILi4ELi1ELb0EN4cute5tupleIJNS5_1CILi128EEENS7_ILi112EEENS7_ILi64EEEEEELi64ENS_6half_tEfNS_4arch4Sm80ELb0ELb0ELb0ELb0ELb0ELb0ELb1ELb1EEENS1_21CollectiveEpilogueFwdINS6_IJS8_SA_S9_EEENS6_IJNS7_ILi1EEESI_SI_EEESC_SE_Li128ELb0ELb1ELb1ELb0EEENS1_19SingleTileSchedulerILb0ELb1ELb1ELi128EEEEEEEEEvNT_6ParamsE)
        .other          _ZN7cutlass13device_kernelIN5flash19enable_sm80_to_sm89INS1_16FlashAttnFwdSm80INS1_25CollectiveMainloopFwdSm80ILi4ELi1ELb0EN4cute5tupleIJNS5_1CILi128EEENS7_ILi112EEENS7_ILi64EEEEEELi64ENS_6half_tEfNS_4arch4Sm80ELb0ELb0ELb0ELb0ELb0ELb0ELb1ELb1EEENS1_21CollectiveEpilogueFwdINS6_IJS8_SA_S9_EEENS6_IJNS7_ILi1EEESI_SI_EEESC_SE_Li128ELb0ELb1ELb1ELb0EEENS1_19SingleTileSchedulerILb0ELb1ELb1ELi128EEEEEEEEEvNT_6ParamsE,@"STO_CUDA_ENTRY STV_DEFAULT"
_ZN7cutlass13device_kernelIN5flash19enable_sm80_to_sm89INS1_16FlashAttnFwdSm80INS1_25CollectiveMainloopFwdSm80ILi4ELi1ELb0EN4cute5tupleIJNS5_1CILi128EEENS7_ILi112EEENS7_ILi64EEEEEELi64ENS_6half_tEfNS_4arch4Sm80ELb0ELb0ELb0ELb0ELb0ELb0ELb1ELb1EEENS1_21CollectiveEpilogueFwdINS6_IJS8_SA_S9_EEENS6_IJNS7_ILi1EEESI_SI_EEESC_SE_Li128ELb0ELb1ELb1ELb0EEENS1_19SingleTileSchedulerILb0ELb1ELb1ELi128EEEEEEEEEvNT_6ParamsE:
[----:B------:R-:W-:Y:S01]  /*0000*/  LDC R1, c[0x0][0x28] ;  /* 0x00000a00ff017b82 */ /* 0x000fe20000000800 */
[----:B------:R-:W-:Y:S05]  /*0010*/  EXIT ;  /* 0x000000000000794d */ /* 0x000fea0003800000 */
.L_x_0:
[----:B------:R-:W-:-:S00]  /*0020*/  BRA `(.L_x_0) ;  /* 0xfffffffc00fc7947 */ /* 0x000fc0000383ffff */
[----:B------:R-:W-:-:S00]  /*0030*/  NOP ;  /* 0x0000000000007918 */ /* 0x000fc00000000000 */
        /* <DEDUP_REMOVED lines=12> */
.L_x_9:


//--------------------- .text._ZN7cutlass13device_kernelIN5flash19enable_sm80_to_sm89INS1_16FlashAttnFwdSm80INS1_25CollectiveMainloopFwdSm80ILi4ELi1ELb0EN4cute5tupleIJNS5_1CILi128EEENS7_ILi80EEENS7_ILi64EEEEEELi64ENS_6half_tEfNS_4arch4Sm80ELb0ELb0ELb0ELb1ELb0ELb0ELb1ELb1EEENS1_21CollectiveEpilogueFwdINS6_IJS8_SA_S9_EEENS6_IJNS7_ILi1EEESI_SI_EEESC_SE_Li128ELb1ELb1ELb1ELb0EEENS1_36VarlenDynamicPersistentTileSchedulerILi128ELi80ELi128ELi128ELb1ELb1ELb0ELb0ELb1ELb1EEEEEEEEEvNT_6ParamsE --------------------------
	.section	.text._ZN7cutlass13device_kernelIN5flash19enable_sm80_to_sm89INS1_16FlashAttnFwdSm80INS1_25CollectiveMainloopFwdSm80ILi4ELi1ELb0EN4cute5tupleIJNS5_1CILi128EEENS7_ILi80EEENS7_ILi64EEEEEELi64ENS_6half_tEfNS_4arch4Sm80ELb0ELb0ELb0ELb1ELb0ELb0ELb1ELb1EEENS1_21CollectiveEpilogueFwdINS6_IJS8_SA_S9_EEENS6_IJNS7_ILi1EEESI_SI_EEESC_SE_Li128ELb1ELb1ELb1ELb0EEENS1_36VarlenDynamicPersistentTileSchedulerILi128ELi80ELi128ELi128ELb1ELb1ELb0ELb0ELb1ELb1EEEEEEEEEvNT_6ParamsE,"ax",@progbits
	.align	128
.text._ZN7cutlass13device_kernelIN5flash19enable_sm80_to_sm89INS1_16FlashAttnFwdSm80INS1_25CollectiveMainloopFwdSm80ILi4ELi1ELb0EN4cute5tupleIJNS5_1CILi128EEENS7_ILi80EEENS7_ILi64EEEEEELi64ENS_6half_tEfNS_4arch4Sm80ELb0ELb0ELb0ELb1ELb0ELb0ELb1ELb1EEENS1_21CollectiveEpilogueFwdINS6_IJS8_SA_S9_EEENS6_IJNS7_ILi1EEESI_SI_EEESC_SE_Li128ELb1ELb1ELb1ELb0EEENS1_36VarlenDynamicPersistentTileSchedulerILi128ELi80ELi128ELi128ELb1ELb1ELb0ELb0ELb1ELb1EEEEEEEEEvNT_6ParamsE:
        .type           _ZN7cutlass13device_kernelIN5flash19enable_sm80_to_sm89INS1_16FlashAttnFwdSm80INS1_25CollectiveMainloopFwdSm80ILi4ELi1ELb0EN4cute5tupleIJNS5_1CILi128EEENS7_ILi80EEENS7_ILi64EEEEEELi64ENS_6half_tEfNS_4arch4Sm80ELb0ELb0ELb0ELb1ELb0ELb0ELb1ELb1EEENS1_21CollectiveEpilogueFwdINS6_IJS8_SA_S9_EEENS6_IJNS7_ILi1EEESI_SI_EEESC_SE_Li128ELb1ELb1ELb1ELb0EEENS1_36VarlenDynamicPersistentTileSchedulerILi128ELi80ELi128ELi128ELb1ELb1ELb0ELb0ELb1ELb1EEEEEEEEEvNT_6ParamsE,@function
        .size           _ZN7cutlass13device_kernelIN5flash19enable_sm80_to_sm89INS1_16FlashAttnFwdSm80INS1_25CollectiveMainloopFwdSm80ILi4ELi1ELb0EN4cute5tupleIJNS5_1CILi128EEENS7_ILi80EEENS7_ILi64EEEEEELi64ENS_6half_tEfNS_4arch4Sm80ELb0ELb0ELb0ELb1ELb0ELb0ELb1ELb1EEENS1_21CollectiveEpilogueFwdINS6_IJS8_SA_S9_EEENS6_IJNS7_ILi1EEESI_SI_EEESC_SE_Li128ELb1ELb1ELb1ELb0EEENS1_36VarlenDynamicPersistentTileSchedulerILi128ELi80ELi128ELi128ELb1ELb1ELb0ELb0ELb1ELb1EEEEEEEEEvNT_6ParamsE,(.L_x_10 - _ZN7cutlass13device_kernelIN5flash19enable_sm80_to_sm89INS1_16FlashAttnFwdSm80INS1_25CollectiveMainloopFwdSm80ILi4ELi1ELb0EN4cute5tupleIJNS5_1CILi128EEENS7_ILi80EEENS7_ILi64EEEEEELi64ENS_6half_tEfNS_4arch4Sm80ELb0ELb0ELb0ELb1ELb0ELb0ELb1ELb1EEENS1_21CollectiveEpilogueFwdINS6_IJS8_SA_S9_EEENS6_IJNS7_ILi1EEESI_SI_EEESC_SE_Li128ELb1ELb1ELb1ELb0EEENS1_36VarlenDynamicPersistentTileSchedulerILi128ELi80ELi128ELi128ELb1ELb1ELb0ELb0ELb1ELb1EEEEEEEEEvNT_6ParamsE)
        .other          _ZN7cutlass13device_kernelIN5flash19enable_sm80_to_sm89INS1_16FlashAttnFwdSm80INS1_25CollectiveMainloopFwdSm80ILi4ELi1ELb0EN4cute5tupleIJNS5_1CILi128EEENS7_ILi80EEENS7_ILi64EEEEEELi64ENS_6half_tEfNS_4arch4Sm80ELb0ELb0ELb0ELb1ELb0ELb0ELb1ELb1EEENS1_21CollectiveEpilogueFwdINS6_IJS8_SA_S9_EEENS6_IJNS7_ILi1EEESI_SI_EEESC_SE_Li128ELb1ELb1ELb1ELb0EEENS1_36VarlenDynamicPersistentTileSchedulerILi128ELi80ELi128ELi128ELb1ELb1ELb0ELb0ELb1ELb1EEEEEEEEEvNT_6ParamsE,@"STO_CUDA_ENTRY STV_DEFAULT"
_ZN7cutlass13device_kernelIN5flash19enable_sm80_to_sm89INS1_16FlashAttnFwdSm80INS1_25CollectiveMainloopFwdSm80ILi4ELi1ELb0EN4cute5tupleIJNS5_1CILi128EEENS7_ILi80EEENS7_ILi64EEEEEELi64ENS_6half_tEfNS_4arch4Sm80ELb0ELb0ELb0ELb1ELb0ELb0ELb1ELb1EEENS1_21CollectiveEpilogueFwdINS6_IJS8_SA_S9_EEENS6_IJNS7_ILi1EEESI_SI_EEESC_SE_Li128ELb1ELb1ELb1ELb0EEENS1_36VarlenDynamicPersistentTileSchedulerILi128ELi80ELi128ELi128ELb1ELb1ELb0ELb0ELb1ELb1EEEEEEEEEvNT_6ParamsE:
[----:B------:R-:W-:Y:S01]  /*0000*/  LDC R1, c[0x0][0x28] ;  /* 0x00000a00ff017b82 */ /* 0x000fe20000000800 */
[----:B------:R-:W-:Y:S05]  /*0010*/  EXIT ;  /* 0x000000000000794d */ /* 0x000fea0003800000 */
.L_x_1:
        /* <DEDUP_REMOVED lines=14> */
.L_x_10:


//--------------------- .text._ZN7cutlass13device_kernelIN5flash19enable_sm80_to_sm89INS1_16FlashAttnFwdSm80INS1_25CollectiveMainloopFwdSm80ILi4ELi1ELb0EN4cute5tupleIJNS5_1CILi128EEENS7_ILi80EEENS7_ILi64EEEEEELi64ENS_6half_tEfNS_4arch4Sm80ELb0ELb0ELb0ELb1ELb0ELb1ELb1ELb1EEENS1_21CollectiveEpilogueFwdINS6_IJS8_SA_S9_EEENS6_IJNS7_ILi1EEESI_SI_EEESC_SE_Li128ELb1ELb1ELb1ELb0EEENS1_36VarlenDynamicPersistentTileSchedulerILi128ELi80ELi128ELi128ELb1ELb1ELb0ELb0ELb1ELb1EEEEEEEEEvNT_6ParamsE --------------------------
	.section	.text._ZN7cutlass13device_kernelIN5flash19enable_sm80_to_sm89INS1_16FlashAttnFwdSm80INS1_25CollectiveMainloopFwdSm80ILi4ELi1ELb0EN4cute5tupleIJNS5_1CILi128EEENS7_ILi80EEENS7_ILi64EEEEEELi64ENS_6half_tEfNS_4arch4Sm80ELb0ELb0ELb0ELb1ELb0ELb1ELb1ELb1EEENS1_21CollectiveEpilogueFwdINS6_IJS8_SA_S9_EEENS6_IJNS7_ILi1EEESI_SI_EEESC_SE_Li128ELb1ELb1ELb1ELb0EEENS1_36VarlenDynamicPersistentTileSchedulerILi128ELi80ELi128ELi128ELb1ELb1ELb0ELb0ELb1ELb1EEEEEEEEEvNT_6ParamsE,"ax",@progbits
	.align	128
.text._ZN7cutlass13device_kernelIN5flash19enable_sm80_to_sm89INS1_16FlashAttnFwdSm80INS1_25CollectiveMainloopFwdSm80ILi4ELi1ELb0EN4cute5tupleIJNS5_1CILi128EEENS7_ILi80EEENS7_ILi64EEEEEELi64ENS_6half_tEfNS_4arch4Sm80ELb0ELb0ELb0ELb1ELb0ELb1ELb1ELb1EEENS1_21CollectiveEpilogueFwdINS6_IJS8_SA_S9_EEENS6_IJNS7_ILi1EEESI_SI_EEESC_SE_Li128ELb1ELb1ELb1ELb0EEENS1_36VarlenDynamicPersistentTileSchedulerILi128ELi80ELi128ELi128ELb1ELb1ELb0ELb0ELb1ELb1EEEEEEEEEvNT_6ParamsE:
        .type           _ZN7cutlass13device_kernelIN5flash19enable_sm80_to_sm89INS1_16FlashAttnFwdSm80INS1_25CollectiveMainloopFwdSm80ILi4ELi1ELb0EN4cute5tupleIJNS5_1CILi128EEENS7_ILi80EEENS7_ILi64EEEEEELi64ENS_6half_tEfNS_4arch4Sm80ELb0ELb0ELb0ELb1ELb0ELb1ELb1ELb1EEENS1_21CollectiveEpilogueFwdINS6_IJS8_SA_S9_EEENS6_IJNS7_ILi1EEESI_SI_EEESC_SE_Li128ELb1ELb1ELb1ELb0EEENS1_36VarlenDynamicPersistentTileSchedulerILi128ELi80ELi128ELi128ELb1ELb1ELb0ELb0ELb1ELb1EEEEEEEEEvNT_6ParamsE,@function
        .size           _ZN7cutlass13device_kernelIN5flash19enable_sm80_to_sm89INS1_16FlashAttnFwdSm80INS1_25CollectiveMainloopFwdSm80ILi4ELi1ELb0EN4cute5tupleIJNS5_1CILi128EEENS7_ILi80EEENS7_ILi64EEEEEELi64ENS_6half_tEfNS_4arch4Sm80ELb0ELb0ELb0ELb1ELb0ELb1ELb1ELb1EEENS1_21CollectiveEpilogueFwdINS6_IJS8_SA_S9_EEENS6_IJNS7_ILi1EEESI_SI_EEESC_SE_Li128ELb1ELb1ELb1ELb0EEENS1_36VarlenDynamicPersistentTileSchedulerILi128ELi80ELi128ELi128ELb1ELb1ELb0ELb0ELb1ELb1EEEEEEEEEvNT_6ParamsE,(.L_x_11 - _ZN7cutlass13device_kernelIN5flash19enable_sm80_to_sm89INS1_16FlashAttnFwdSm80INS1_25CollectiveMainloopFwdSm80ILi4ELi1ELb0EN4cute5tupleIJNS5_1CILi128EEENS7_ILi80EEENS7_ILi64EEEEEELi64ENS_6half_tEfNS_4arch4Sm80ELb0ELb0ELb0ELb1ELb0ELb1ELb1ELb1EEENS1_21CollectiveEpilogueFwdINS6_IJS8_SA_S9_EEENS6_IJNS7_ILi1EEESI_SI_EEESC_SE_Li128ELb1ELb1ELb1ELb0EEENS1_36VarlenDynamicPersistentTileSchedulerILi128ELi80ELi128ELi128ELb1ELb1ELb0ELb0ELb1ELb1EEEEEEEEEvNT_6ParamsE)
        .other          _ZN7cutlass13device_kernelIN5flash19enable_sm80_to_sm89INS1_16FlashAttnFwdSm80INS1_25CollectiveMainloopFwdSm80ILi4ELi1ELb0EN4cute5tupleIJNS5_1CILi128EEENS7_ILi80EEENS7_ILi64EEEEEELi64ENS_6half_tEfNS_4arch4Sm80ELb0ELb0ELb0ELb1ELb0ELb1ELb1ELb1EEENS1_21CollectiveEpilogueFwdINS6_IJS8_SA_S9_EEENS6_IJNS7_ILi1EEESI_SI_EEESC_SE_Li128ELb1ELb1ELb1ELb0EEENS1_36VarlenDynamicPersistentTileSchedulerILi128ELi80ELi128ELi128ELb1ELb1ELb0ELb0ELb1ELb1EEEEEEEEEvNT_6ParamsE,@"STO_CUDA_ENTRY STV_DEFAULT"
_ZN7cutlass13device_kernelIN5flash19enable_sm80_to_sm89INS1_16FlashAttnFwdSm80INS1_25CollectiveMainloopFwdSm80ILi4ELi1ELb0EN4cute5tupleIJNS5_1CILi128EEENS7_ILi80EEENS7_ILi64EEEEEELi64ENS_6half_tEfNS_4arch4Sm80ELb0ELb0ELb0ELb1ELb0ELb1ELb1ELb1EEENS1_21CollectiveEpilogueFwdINS6_IJS8_SA_S9_EEENS6_IJNS7_ILi1EEESI_SI_EEESC_SE_Li128ELb1ELb1ELb1ELb0EEENS1_36VarlenDynamicPersistentTileSchedulerILi128ELi80ELi128ELi128ELb1ELb1ELb0ELb0ELb1ELb1EEEEEEEEEvNT_6ParamsE:
[----:B------:R-:W-:Y:S01]  /*0000*/  LDC R1, c[0x0][0x28] ;  /* 0x00000a00ff017b82 */ /* 0x000fe20000000800 */
[----:B------:R-:W-:Y:S05]  /*0010*/  EXIT ;  /* 0x000000000000794d */ /* 0x000fea0003800000 */
.L_x_2:
        /* <DEDUP_REMOVED lines=14> */
.L_x_11:


//--------------------- .text._ZN7cutlass13device_kernelIN5flash19enable_sm80_to_sm89INS1_16FlashAttnFwdSm80INS1_25CollectiveMainloopFwdSm80ILi4ELi1ELb0EN4cute5tupleIJNS5_1CILi128EEENS7_ILi96EEENS7_ILi64EEEEEELi64ENS_6half_tEfNS_4arch4Sm80ELb0ELb1ELb0ELb0ELb0ELb0ELb1ELb1EEENS1_21CollectiveEpilogueFwdINS6_IJS8_SA_S9_EEENS6_IJNS7_ILi1EEESI_SI_EEESC_SE_Li128ELb0ELb1ELb1ELb0EEENS1_19SingleTileSchedulerILb0ELb1ELb1ELi128EEEEEEEEEvNT_6ParamsE --------------------------
	.section	.text._ZN7cutlass13device_kernelIN5flash19enable_sm80_to_sm89INS1_16FlashAttnFwdSm80INS1_25CollectiveMainloopFwdSm80ILi4ELi1ELb0EN4cute5tupleIJNS5_1CILi128EEENS7_ILi96EEENS7_ILi64EEEEEELi64ENS_6half_tEfNS_4arch4Sm80ELb0ELb1ELb0ELb0ELb0ELb0ELb1ELb1EEENS1_21CollectiveEpilogueFwdINS6_IJS8_SA_S9_EEENS6_IJNS7_ILi1EEESI_SI_EEESC_SE_Li128ELb0ELb1ELb1ELb0EEENS1_19SingleTileSchedulerILb0ELb1ELb1ELi128EEEEEEEEEvNT_6ParamsE,"ax",@progbits
	.align	128
.text._ZN7cutlass13device_kernelIN5flash19enable_sm80_to_sm89INS1_16FlashAttnFwdSm80INS1_25CollectiveMainloopFwdSm80ILi4ELi1ELb0EN4cute5tupleIJNS5_1CILi128EEENS7_ILi96EEENS7_ILi64EEEEEELi64ENS_6half_tEfNS_4arch4Sm80ELb0ELb1ELb0ELb0ELb0ELb0ELb1ELb1EEENS1_21CollectiveEpilogueFwdINS6_IJS8_SA_S9_EEENS6_IJNS7_ILi1EEESI_SI_EEESC_SE_Li128ELb0ELb1ELb1ELb0EEENS1_19SingleTileSchedulerILb0ELb1ELb1ELi128EEEEEEEEEvNT_6ParamsE:
        .type           _ZN7cutlass13device_kernelIN5flash19enable_sm80_to_sm89INS1_16FlashAttnFwdSm80INS1_25CollectiveMainloopFwdSm80ILi4ELi1ELb0EN4cute5tupleIJNS5_1CILi128EEENS7_ILi96EEENS7_ILi64EEEEEELi64ENS_6half_tEfNS_4arch4Sm80ELb0ELb1ELb0ELb0ELb0ELb0ELb1ELb1EEENS1_21CollectiveEpilogueFwdINS6_IJS8_SA_S9_EEENS6_IJNS7_ILi1EEESI_SI_EEESC_SE_Li128ELb0ELb1ELb1ELb0EEENS1_19SingleTileSchedulerILb0ELb1ELb1ELi128EEEEEEEEEvNT_6ParamsE,@function
        .size           _ZN7cutlass13device_kernelIN5flash19enable_sm80_to_sm89INS1_16FlashAttnFwdSm80INS1_25CollectiveMainloopFwdSm80ILi4ELi1ELb0EN4cute5tupleIJNS5_1CILi128EEENS7_ILi96EEENS7_ILi64EEEEEELi64ENS_6half_tEfNS_4arch4Sm80ELb0ELb1ELb0ELb0ELb0ELb0ELb1ELb1EEENS1_21CollectiveEpilogueFwdINS6_IJS8_SA_S9_EEENS6_IJNS7_ILi1EEESI_SI_EEESC_SE_Li128ELb0ELb1ELb1ELb0EEENS1_19SingleTileSchedulerILb0ELb1ELb1ELi128EEEEEEEEEvNT_6ParamsE,(.L_x_12 - _ZN7cutlass13device_kernelIN5flash19enable_sm80_to_sm89INS1_16FlashAttnFwdSm80INS1_25CollectiveMainloopFwdSm80ILi4ELi1ELb0EN4cute5tupleIJNS5_1CILi128EEENS7_ILi96EEENS7_ILi64EEEEEELi64ENS_6half_tEfNS_4arch4Sm80ELb0ELb1ELb0ELb0ELb0ELb0ELb1ELb1EEENS1_21CollectiveEpilogueFwdINS6_IJS8_SA_S9_EEENS6_IJNS7_ILi1EEESI_SI_EEESC_SE_Li128ELb0ELb1ELb1ELb0EEENS1_19SingleTileSchedulerILb0ELb1ELb1ELi128EEEEEEEEEvNT_6ParamsE)
        .other          _ZN7cutlass13device_kernelIN5flash19enable_sm80_to_sm89INS1_16FlashAttnFwdSm80INS1_25CollectiveMainloopFwdSm80ILi4ELi1ELb0EN4cute5tupleIJNS5_1CILi128EEENS7_ILi96EEENS7_ILi64EEEEEELi64ENS_6half_tEfNS_4arch4Sm80ELb0ELb1ELb0ELb0ELb0ELb0ELb1ELb1EEENS1_21CollectiveEpilogueFwdINS6_IJS8_SA_S9_EEENS6_IJNS7_ILi1EEESI_SI_EEESC_SE_Li128ELb0ELb1ELb1ELb0EEENS1_19SingleTileSchedulerILb0ELb1ELb1ELi128EEEEEEEEEvNT_6ParamsE,@"STO_CUDA_ENTRY STV_DEFAULT"
_ZN7cutlass13device_kernelIN5flash19enable_sm80_to_sm89INS1_16FlashAttnFwdSm80INS1_25CollectiveMainloopFwdSm80ILi4ELi1ELb0EN4cute5tupleIJNS5_1CILi128EEENS7_ILi96EEENS7_ILi64EEEEEELi64ENS_6half_tEfNS_4arch4Sm80ELb0ELb1ELb0ELb0ELb0ELb0ELb1ELb1EEENS1_21CollectiveEpilogueFwdINS6_IJS8_SA_S9_EEENS6_IJNS7_ILi1EEESI_SI_EEESC_SE_Li128ELb0ELb1ELb1ELb0EEENS1_19SingleTileSchedulerILb0ELb1ELb1ELi128EEEEEEEEEvNT_6ParamsE:
[----:B------:R-:W-:Y:S01]  /*0000*/  LDC R1, c[0x0][0x28] ;  /* 0x00000a00ff017b82 */ /* 0x000fe20000000800 */
[----:B------:R-:W-:Y:S05]  /*0010*/  EXIT ;  /* 0x000000000000794d */ /* 0x000fea0003800000 */
.L_x_3:
        /* <DEDUP_REMOVED lines=14> */
.L_x_12:


//--------------------- .text._ZN7cutlass13device_kernelIN5flash19enable_sm80_to_sm89INS1_16FlashAttnFwdSm80INS1_25CollectiveMainloopFwdSm80ILi4ELi1ELb0EN4cute5tupleIJNS5_1CILi128EEENS7_ILi80EEENS7_ILi64EEEEEELi64ENS_6half_tEfNS_4arch4Sm80ELb0ELb1ELb0ELb1ELb0ELb0ELb1ELb1EEENS1_21CollectiveEpilogueFwdINS6_IJS8_SA_S9_EEENS6_IJNS7_ILi1EEESI_SI_EEESC_SE_Li128ELb1ELb1ELb1ELb0EEENS1_36VarlenDynamicPersistentTileSchedulerILi128ELi80ELi128ELi128ELb1ELb1ELb0ELb1ELb0ELb1EEEEEEEEEvNT_6ParamsE --------------------------
	.section	.text._ZN7cutlass13device_kernelIN5flash19enable_sm80_to_sm89INS1_16FlashAttnFwdSm80INS1_25CollectiveMainloopFwdSm80ILi4ELi1ELb0EN4cute5tupleIJNS5_1CILi128EEENS7_ILi80EEENS7_ILi64EEEEEELi64ENS_6half_tEfNS_4arch4Sm80ELb0ELb1ELb0ELb1ELb0ELb0ELb1ELb1EEENS1_21CollectiveEpilogueFwdINS6_IJS8_SA_S9_EEENS6_IJNS7_ILi1EEESI_SI_EEESC_SE_Li128ELb1ELb1ELb1ELb0EEENS1_36VarlenDynamicPersistentTileSchedulerILi128ELi80ELi128ELi128ELb1ELb1ELb0ELb1ELb0ELb1EEEEEEEEEvNT_6ParamsE,"ax",@progbits
	.align	128
.text._ZN7cutlass13device_kernelIN5flash19enable_sm80_to_sm89INS1_16FlashAttnFwdSm80INS1_25CollectiveMainloopFwdSm80ILi4ELi1ELb0EN4cute5tupleIJNS5_1CILi128EEENS7_ILi80EEENS7_ILi64EEEEEELi64ENS_6half_tEfNS_4arch4Sm80ELb0ELb1ELb0ELb1ELb0ELb0ELb1ELb1EEENS1_21CollectiveEpilogueFwdINS6_IJS8_SA_S9_EEENS6_IJNS7_ILi1EEESI_SI_EEESC_SE_Li128ELb1ELb1ELb1ELb0EEENS1_36VarlenDynamicPersistentTileSchedulerILi128ELi80ELi128ELi128ELb1ELb1ELb0ELb1ELb0ELb1EEEEEEEEEvNT_6ParamsE:
        .type           _ZN7cutlass13device_kernelIN5flash19enable_sm80_to_sm89INS1_16FlashAttnFwdSm80INS1_25CollectiveMainloopFwdSm80ILi4ELi1ELb0EN4cute5tupleIJNS5_1CILi128EEENS7_ILi80EEENS7_ILi64EEEEEELi64ENS_6half_tEfNS_4arch4Sm80ELb0ELb1ELb0ELb1ELb0ELb0ELb1ELb1EEENS1_21CollectiveEpilogueFwdINS6_IJS8_SA_S9_EEENS6_IJNS7_ILi1EEESI_SI_EEESC_SE_Li128ELb1ELb1ELb1ELb0EEENS1_36VarlenDynamicPersistentTileSchedulerILi128ELi80ELi128ELi128ELb1ELb1ELb0ELb1ELb0ELb1EEEEEEEEEvNT_6ParamsE,@function
        .size           _ZN7cutlass13device_kernelIN5flash19enable_sm80_to_sm89INS1_16FlashAttnFwdSm80INS1_25CollectiveMainloopFwdSm80ILi4ELi1ELb0EN4cute5tupleIJNS5_1CILi128EEENS7_ILi80EEENS7_ILi64EEEEEELi64ENS_6half_tEfNS_4arch4Sm80ELb0ELb1ELb0ELb1ELb0ELb0ELb1ELb1EEENS1_21CollectiveEpilogueFwdINS6_IJS8_SA_S9_EEENS6_IJNS7_ILi1EEESI_SI_EEESC_SE_Li128ELb1ELb1ELb1ELb0EEENS1_36VarlenDynamicPersistentTileSchedulerILi128ELi80ELi128ELi128ELb1ELb1ELb0ELb1ELb0ELb1EEEEEEEEEvNT_6ParamsE,(.L_x_13 - _ZN7cutlass13device_kernelIN5flash19enable_sm80_to_sm89INS1_16FlashAttnFwdSm80INS1_25CollectiveMainloopFwdSm80ILi4ELi1ELb0EN4cute5tupleIJNS5_1CILi128EEENS7_ILi80EEENS7_ILi64EEEEEELi64ENS_6half_tEfNS_4arch4Sm80ELb0ELb1ELb0ELb1ELb0ELb0ELb1ELb1EEENS1_21CollectiveEpilogueFwdINS6_IJS8_SA_S9_EEENS6_IJNS7_ILi1EEESI_SI_EEESC_SE_Li128ELb1ELb1ELb1ELb0EEENS1_36VarlenDynamicPersistentTileSchedulerILi128ELi80ELi128ELi128ELb1ELb1ELb0ELb1ELb0ELb1EEEEEEEEEvNT_6ParamsE)
        .other          _ZN7cutlass13device_kernelIN5flash19enable_sm80_to_sm89INS1_16FlashAttnFwdSm80INS1_25CollectiveMainloopFwdSm80ILi4ELi1ELb0EN4cute5tupleIJNS5_1CILi128EEENS7_ILi80EEENS7_ILi64EEEEEELi64ENS_6half_tEfNS_4arch4Sm80ELb0ELb1ELb0ELb1ELb0ELb0ELb1ELb1EEENS1_21CollectiveEpilogueFwdINS6_IJS8_SA_S9_EEENS6_IJNS7_ILi1EEESI_SI_EEESC_SE_Li128ELb1ELb1ELb1ELb0EEENS1_36VarlenDynamicPersistentTileSchedulerILi128ELi80ELi128ELi128ELb1ELb1ELb0ELb1ELb0ELb1EEEEEEEEEvNT_6ParamsE,@"STO_CUDA_ENTRY STV_DEFAULT"
_ZN7cutlass13device_kernelIN5flash19enable_sm80_to_sm89INS1_16FlashAttnFwdSm80INS1_25CollectiveMainloopFwdSm80ILi4ELi1ELb0EN4cute5tupleIJNS5_1CILi128EEENS7_ILi80EEENS7_ILi64EEEEEELi64ENS_6half_tEfNS_4arch4Sm80ELb0ELb1ELb0ELb1ELb0ELb0ELb1ELb1EEENS1_21CollectiveEpilogueFwdINS6_IJS8_SA_S9_EEENS6_IJNS7_ILi1EEESI_SI_EEESC_SE_Li128ELb1ELb1ELb1ELb0EEENS1_36VarlenDynamicPersistentTileSchedulerILi128ELi80ELi128ELi128ELb1ELb1ELb0ELb1ELb0ELb1EEEEEEEEEvNT_6ParamsE:
[----:B------:R-:W-:Y:S01]  /*0000*/  LDC R1, c[0x0][0x28] ;  /* 0x00000a00ff017b82 */ /* 0x000fe20000000800 */
[----:B------:R-:W-:Y:S05]  /*0010*/  EXIT ;  /* 0x000000000000794d */ /* 0x000fea0003800000 */
.L_x_4:
        /* <DEDUP_REMOVED lines=14> */
.L_x_13:


//--------------------- .text._ZN7cutlass13device_kernelIN5flash19enable_sm80_to_sm89INS1_16FlashAttnFwdSm80INS1_25CollectiveMainloopFwdSm80ILi4ELi1ELb0EN4cute5tupleIJNS5_1CILi128EEENS7_ILi80EEENS7_ILi64EEEEEELi64ENS_6half_tEfNS_4arch4Sm80ELb0ELb1ELb0ELb1ELb0ELb1ELb1ELb1EEENS1_21CollectiveEpilogueFwdINS6_IJS8_SA_S9_EEENS6_IJNS7_ILi1EEESI_SI_EEESC_SE_Li128ELb1ELb1ELb1ELb0EEENS1_36VarlenDynamicPersistentTileSchedulerILi128ELi80ELi128ELi128ELb1ELb1ELb0ELb1ELb0ELb1EEEEEEEEEvNT_6ParamsE --------------------------
	.section	.text._ZN7cutlass13device_kernelIN5flash19enable_sm80_to_sm89INS1_16FlashAttnFwdSm80INS1_25CollectiveMainloopFwdSm80ILi4ELi1ELb0EN4cute5tupleIJNS5_1CILi128EEENS7_ILi80EEENS7_ILi64EEEEEELi64ENS_6half_tEfNS_4arch4Sm80ELb0ELb1ELb0ELb1ELb0ELb1ELb1ELb1EEENS1_21CollectiveEpilogueFwdINS6_IJS8_SA_S9_EEENS6_IJNS7_ILi1EEESI_SI_EEESC_SE_Li128ELb1ELb1ELb1ELb0EEENS1_36VarlenDynamicPersistentTileSchedulerILi128ELi80ELi128ELi128ELb1ELb1ELb0ELb1ELb0ELb1EEEEEEEEEvNT_6ParamsE,"ax",@progbits
	.align	128
.text._ZN7cutlass13device_kernelIN5flash19enable_sm80_to_sm89INS1_16FlashAttnFwdSm80INS1_25CollectiveMainloopFwdSm80ILi4ELi1ELb0EN4cute5tupleIJNS5_1CILi128EEENS7_ILi80EEENS7_ILi64EEEEEELi64ENS_6half_tEfNS_4arch4Sm80ELb0ELb1ELb0ELb1ELb0ELb1ELb1ELb1EEENS1_21CollectiveEpilogueFwdINS6_IJS8_SA_S9_EEENS6_IJNS7_ILi1EEESI_SI_EEESC_SE_Li128ELb1ELb1ELb1ELb0EEENS1_36VarlenDynamicPersistentTileSchedulerILi128ELi80ELi128ELi128ELb1ELb1ELb0ELb1ELb0ELb1EEEEEEEEEvNT_6ParamsE:
        .type           _ZN7cutlass13device_kernelIN5flash19enable_sm80_to_sm89INS1_16FlashAttnFwdSm80INS1_25CollectiveMainloopFwdSm80ILi4ELi1ELb0EN4cute5tupleIJNS5_1CILi128EEENS7_ILi80EEENS7_ILi64EEEEEELi64ENS_6half_tEfNS_4arch4Sm80ELb0ELb1ELb0ELb1ELb0ELb1ELb1ELb1EEENS1_21CollectiveEpilogueFwdINS6_IJS8_SA_S9_EEENS6_IJNS7_ILi1EEESI_SI_EEESC_SE_Li128ELb1ELb1ELb1ELb0EEENS1_36VarlenDynamicPersistentTileSchedulerILi128ELi80ELi128ELi128ELb1ELb1ELb0ELb1ELb0ELb1EEEEEEEEEvNT_6ParamsE,@function
        .size           _ZN7cutlass13device_kernelIN5flash19enable_sm80_to_sm89INS1_16FlashAttnFwdSm80INS1_25CollectiveMainloopFwdSm80ILi4ELi1ELb0EN4cute5tupleIJNS5_1CILi128EEENS7_ILi80EEENS7_ILi64EEEEEELi64ENS_6half_tEfNS_4arch4Sm80ELb0ELb1ELb0ELb1ELb0ELb1ELb1ELb1EEENS1_21CollectiveEpilogueFwdINS6_IJS8_SA_S9_EEENS6_IJNS7_ILi1EEESI_SI_EEESC_SE_Li128ELb1ELb1ELb1ELb0EEENS1_36VarlenDynamicPersistentTileSchedulerILi128ELi80ELi128ELi128ELb1ELb1ELb0ELb1ELb0ELb1EEEEEEEEEvNT_6ParamsE,(.L_x_14 - _ZN7cutlass13device_kernelIN5flash19enable_sm80_to_sm89INS1_16FlashAttnFwdSm80INS1_25CollectiveMainloopFwdSm80ILi4ELi1ELb0EN4cute5tupleIJNS5_1CILi128EEENS7_ILi80EEENS7_ILi64EEEEEELi64ENS_6half_tEfNS_4arch4Sm80ELb0ELb1ELb0ELb1ELb0ELb1ELb1ELb1EEENS1_21CollectiveEpilogueFwdINS6_IJS8_SA_S9_EEENS6_IJNS7_ILi1EEESI_SI_EEESC_SE_Li128ELb1ELb1ELb1ELb0EEENS1_36VarlenDynamicPersistentTileSchedulerILi128ELi80ELi128ELi128ELb1ELb1ELb0ELb1ELb0ELb1EEEEEEEEEvNT_6ParamsE)
        .other          _ZN7cutlass13device_kernelIN5flash19enable_sm80_to_sm89INS1_16FlashAttnFwdSm80INS1_25CollectiveMainloopFwdSm80ILi4ELi1ELb0EN4cute5tupleIJNS5_1CILi128EEENS7_ILi80EEENS7_ILi64EEEEEELi64ENS_6half_tEfNS_4arch4Sm80ELb0ELb1ELb0ELb1ELb0ELb1ELb1ELb1EEENS1_21CollectiveEpilogueFwdINS6_IJS8_SA_S9_EEENS6_IJNS7_ILi1EEESI_SI_EEESC_SE_Li128ELb1ELb1ELb1ELb0EEENS1_36VarlenDynamicPersistentTileSchedulerILi128ELi80ELi128ELi128ELb1ELb1ELb0ELb1ELb0ELb1EEEEEEEEEvNT_6ParamsE,@"STO_CUDA_ENTRY STV_DEFAULT"
_ZN7cutlass13device_kernelIN5flash19enable_sm80_to_sm89INS1_16FlashAttnFwdSm80INS1_25CollectiveMainloopFwdSm80ILi4ELi1ELb0EN4cute5tupleIJNS5_1CILi128EEENS7_ILi80EEENS7_ILi64EEEEEELi64ENS_6half_tEfNS_4arch4Sm80ELb0ELb1ELb0ELb1ELb0ELb1ELb1ELb1EEENS1_21CollectiveEpilogueFwdINS6_IJS8_SA_S9_EEENS6_IJNS7_ILi1EEESI_SI_EEESC_SE_Li128ELb1ELb1ELb1ELb0EEENS1_36VarlenDynamicPersistentTileSchedulerILi128ELi80ELi128ELi128ELb1ELb1ELb0ELb1ELb0ELb1EEEEEEEEEvNT_6ParamsE:
[----:B------:R-:W-:Y:S01]  /*0000*/  LDC R1, c[0x0][0x28] ;  /* 0x00000a00ff017b82 */ /* 0x000fe20000000800 */
[----:B------:R-:W-:Y:S05]  /*0010*/  EXIT ;  /* 0x000000000000794d */ /* 0x000fea0003800000 */
.L_x_5:
        /* <DEDUP_REMOVED lines=14> */
.L_x_14:


//--------------------- .text._ZN7cutlass13device_kernelIN5flash19enable_sm80_to_sm89INS1_16FlashAttnFwdSm80INS1_25CollectiveMainloopFwdSm80ILi4ELi1ELb0EN4cute5tupleIJNS5_1CILi128EEENS7_ILi112EEENS7_ILi64EEEEEELi64ENS_6half_tEfNS_4arch4Sm80ELb1ELb0ELb0ELb0ELb0ELb0ELb1ELb1EEENS1_21CollectiveEpilogueFwdINS6_IJS8_SA_S9_EEENS6_IJNS7_ILi1EEESI_SI_EEESC_SE_Li128ELb0ELb1ELb1ELb0EEENS1_30DynamicPersistentTileSchedulerILi128ELi128ELb1ELb1ELb0EEEEEEEEEvNT_6ParamsE --------------------------
	.section	.text._ZN7cutlass13device_kernelIN5flash19enable_sm80_to_sm89INS1_16FlashAttnFwdSm80INS1_25CollectiveMainloopFwdSm80ILi4ELi1ELb0EN4cute5tupleIJNS5_1CILi128EEENS7_ILi112EEENS7_ILi64EEEEEELi64ENS_6half_tEfNS_4arch4Sm80ELb1ELb0ELb0ELb0ELb0ELb0ELb1ELb1EEENS1_21CollectiveEpilogueFwdINS6_IJS8_SA_S9_EEENS6_IJNS7_ILi1EEESI_SI_EEESC_SE_Li128ELb0ELb1ELb1ELb0EEENS1_30DynamicPersistentTileSchedulerILi128ELi128ELb1ELb1ELb0EEEEEEEEEvNT_6ParamsE,"ax",@progbits
	.align	128
.text._ZN7cutlass13device_kernelIN5flash19enable_sm80_to_sm89INS1_16FlashAttnFwdSm80INS1_25CollectiveMainloopFwdSm80ILi4ELi1ELb0EN4cute5tupleIJNS5_1CILi128EEENS7_ILi112EEENS7_ILi64EEEEEELi64ENS_6half_tEfNS_4arch4Sm80ELb1ELb0ELb0ELb0ELb0ELb0ELb1ELb1EEENS1_21CollectiveEpilogueFwdINS6_IJS8_SA_S9_EEENS6_IJNS7_ILi1EEESI_SI_EEESC_SE_Li128ELb0ELb1ELb1ELb0EEENS1_30DynamicPersistentTileSchedulerILi128ELi128ELb1ELb1ELb0EEEEEEEEEvNT_6ParamsE:
        .type           _ZN7cutlass13device_kernelIN5flash19enable_sm80_to_sm89INS1_16FlashAttnFwdSm80INS1_25CollectiveMainloopFwdSm80ILi4ELi1ELb0EN4cute5tupleIJNS5_1CILi128EEENS7_ILi112EEENS7_ILi64EEEEEELi64ENS_6half_tEfNS_4arch4Sm80ELb1ELb0ELb0ELb0ELb0ELb0ELb1ELb1EEENS1_21CollectiveEpilogueFwdINS6_IJS8_SA_S9_EEENS6_IJNS7_ILi1EEESI_SI_EEESC_SE_Li128ELb0ELb1ELb1ELb0EEENS1_30DynamicPersistentTileSchedulerILi128ELi128ELb1ELb1ELb0EEEEEEEEEvNT_6ParamsE,@function
        .size           _ZN7cutlass13device_kernelIN5flash19enable_sm80_to_sm89INS1_16FlashAttnFwdSm80INS1_25CollectiveMainloopFwdSm80ILi4ELi1ELb0EN4cute5tupleIJNS5_1CILi128EEENS7_ILi112EEENS7_ILi64EEEEEELi64ENS_6half_tEfNS_4arch4Sm80ELb1ELb0ELb0ELb0ELb0ELb0ELb1ELb1EEENS1_21CollectiveEpilogueFwdINS6_IJS8_SA_S9_EEENS6_IJNS7_ILi1EEESI_SI_EEESC_SE_Li128ELb0ELb1ELb1ELb0EEENS1_30DynamicPersistentTileSchedulerILi128ELi128ELb1ELb1ELb0EEEEEEEEEvNT_6ParamsE,(.L_x_15 - _ZN7cutlass13device_kernelIN5flash19enable_sm80_to_sm89INS1_16FlashAttnFwdSm80INS1_25CollectiveMainloopFwdSm80ILi4ELi1ELb0EN4cute5tupleIJNS5_1CILi128EEENS7_ILi112EEENS7_ILi64EEEEEELi64ENS_6half_tEfNS_4arch4Sm80ELb1ELb0ELb0ELb0ELb0ELb0ELb1ELb1EEENS1_21CollectiveEpilogueFwdINS6_IJS8_SA_S9_EEENS6_IJNS7_ILi1EEESI_SI_EEESC_SE_Li128ELb0ELb1ELb1ELb0EEENS1_30DynamicPersistentTileSchedulerILi128ELi128ELb1ELb1ELb0EEEEEEEEEvNT_6ParamsE)
        .other          _ZN7cutlass13device_kernelIN5flash19enable_sm80_to_sm89INS1_16FlashAttnFwdSm80INS1_25CollectiveMainloopFwdSm80ILi4ELi1ELb0EN4cute5tupleIJNS5_1CILi128EEENS7_ILi112EEENS7_ILi64EEEEEELi64ENS_6half_tEfNS_4arch4Sm80ELb1ELb0ELb0ELb0ELb0ELb0ELb1ELb1EEENS1_21CollectiveEpilogueFwdINS6_IJS8_SA_S9_EEENS6_IJNS7_ILi1EEESI_SI_EEESC_SE_Li128ELb0ELb1ELb1ELb0EEENS1_30DynamicPersistentTileSchedulerILi128ELi128ELb1ELb1ELb0EEEEEEEEEvNT_6ParamsE,@"STO_CUDA_ENTRY STV_DEFAULT"
_ZN7cutlass13device_kernelIN5flash19enable_sm80_to_sm89INS1_16FlashAttnFwdSm80INS1_25CollectiveMainloopFwdSm80ILi4ELi1ELb0EN4cute5tupleIJNS5_1CILi128EEENS7_ILi112EEENS7_ILi64EEEEEELi64ENS_6half_tEfNS_4arch4Sm80ELb1ELb0ELb0ELb0ELb0ELb0ELb1ELb1EEENS1_21CollectiveEpilogueFwdINS6_IJS8_SA_S9_EEENS6_IJNS7_ILi1EEESI_SI_EEESC_SE_Li128ELb0ELb1ELb1ELb0EEENS1_30DynamicPersistentTileSchedulerILi128ELi128ELb1ELb1ELb0EEEEEEEEEvNT_6ParamsE:
[----:B------:R-:W-:Y:S01]  /*0000*/  LDC R1, c[0x0][0x28] ;  /* 0x00000a00ff017b82 */ /* 0x000fe20000000800 */
[----:B------:R-:W-:Y:S05]  /*0010*/  EXIT ;  /* 0x000000000000794d */ /* 0x000fea0003800000 */
.L_x_6:
        /* <DEDUP_REMOVED lines=14> */
.L_x_15:


//--------------------- .text._ZN7cutlass13device_kernelIN5flash19enable_sm80_to_sm89INS1_16FlashAttnFwdSm80INS1_25CollectiveMainloopFwdSm80ILi4ELi1ELb0EN4cute5tupleIJNS5_1CILi128EEENS7_ILi80EEENS7_ILi64EEEEEELi64ENS_6half_tEfNS_4arch4Sm80ELb1ELb0ELb0ELb1ELb0ELb0ELb1ELb1EEENS1_21CollectiveEpilogueFwdINS6_IJS8_SA_S9_EEENS6_IJNS7_ILi1EEESI_SI_EEESC_SE_Li128ELb1ELb1ELb1ELb0EEENS1_36VarlenDynamicPersistentTileSchedulerILi128ELi80ELi128ELi128ELb1ELb1ELb0ELb1ELb1ELb1EEEEEEEEEvNT_6ParamsE --------------------------
	.section	.text._ZN7cutlass13device_kernelIN5flash19enable_sm80_to_sm89INS1_16FlashAttnFwdSm80INS1_25CollectiveMainloopFwdSm80ILi4ELi1ELb0EN4cute5tupleIJNS5_1CILi128EEENS7_ILi80EEENS7_ILi64EEEEEELi64ENS_6half_tEfNS_4arch4Sm80ELb1ELb0ELb0ELb1ELb0ELb0ELb1ELb1EEENS1_21CollectiveEpilogueFwdINS6_IJS8_SA_S9_EEENS6_IJNS7_ILi1EEESI_SI_EEESC_SE_Li128ELb1ELb1ELb1ELb0EEENS1_36VarlenDynamicPersistentTileSchedulerILi128ELi80ELi128ELi128ELb1ELb1ELb0ELb1ELb1ELb1EEEEEEEEEvNT_6ParamsE,"ax",@progbits
	.align	128
.text._ZN7cutlass13device_kernelIN5flash19enable_sm80_to_sm89INS1_16FlashAttnFwdSm80INS1_25CollectiveMainloopFwdSm80ILi4ELi1ELb0EN4cute5tupleIJNS5_1CILi128EEENS7_ILi80EEENS7_ILi64EEEEEELi64ENS_6half_tEfNS_4arch4Sm80ELb1ELb0ELb0ELb1ELb0ELb0ELb1ELb1EEENS1_21CollectiveEpilogueFwdINS6_IJS8_SA_S9_EEENS6_IJNS7_ILi1EEESI_SI_EEESC_SE_Li128ELb1ELb1ELb1ELb0EEENS1_36VarlenDynamicPersistentTileSchedulerILi128ELi80ELi128ELi128ELb1ELb1ELb0ELb1ELb1ELb1EEEEEEEEEvNT_6ParamsE:
        .type           _ZN7cutlass13device_kernelIN5flash19enable_sm80_to_sm89INS1_16FlashAttnFwdSm80INS1_25CollectiveMainloopFwdSm80ILi4ELi1ELb0EN4cute5tupleIJNS5_1CILi128EEENS7_ILi80EEENS7_ILi64EEEEEELi64ENS_6half_tEfNS_4arch4Sm80ELb1ELb0ELb0ELb1ELb0ELb0ELb1ELb1EEENS1_21CollectiveEpilogueFwdINS6_IJS8_SA_S9_EEENS6_IJNS7_ILi1EEESI_SI_EEESC_SE_Li128ELb1ELb1ELb1ELb0EEENS1_36VarlenDynamicPersistentTileSchedulerILi128ELi80ELi128ELi128ELb1ELb1ELb0ELb1ELb1ELb1EEEEEEEEEvNT_6ParamsE,@function
        .size           _ZN7cutlass13device_kernelIN5flash19enable_sm80_to_sm89INS1_16FlashAttnFwdSm80INS1_25CollectiveMainloopFwdSm80ILi4ELi1ELb0EN4cute5tupleIJNS5_1CILi128EEENS7_ILi80EEENS7_ILi64EEEEEELi64ENS_6half_tEfNS_4arch4Sm80ELb1ELb0ELb0ELb1ELb0ELb0ELb1ELb1EEENS1_21CollectiveEpilogueFwdINS6_IJS8_SA_S9_EEENS6_IJNS7_ILi1EEESI_SI_EEESC_SE_Li128ELb1ELb1ELb1ELb0EEENS1_36VarlenDynamicPersistentTileSchedulerILi128ELi80ELi128ELi128ELb1ELb1ELb0ELb1ELb1ELb1EEEEEEEEEvNT_6ParamsE,(.L_x_16 - _ZN7cutlass13device_kernelIN5flash19enable_sm80_to_sm89INS1_16FlashAttnFwdSm80INS1_25CollectiveMainloopFwdSm80ILi4ELi1ELb0EN4cute5tupleIJNS5_1CILi128EEENS7_ILi80EEENS7_ILi64EEEEEELi64ENS_6half_tEfNS_4arch4Sm80ELb1ELb0ELb0ELb1ELb0ELb0ELb1ELb1EEENS1_21CollectiveEpilogueFwdINS6_IJS8_SA_S9_EEENS6_IJNS7_ILi1EEESI_SI_EEESC_SE_Li128ELb1ELb1ELb1ELb0EEENS1_36VarlenDynamicPersistentTileSchedulerILi128ELi80ELi128ELi128ELb1ELb1ELb0ELb1ELb1ELb1EEEEEEEEEvNT_6ParamsE)
        .other          _ZN7cutlass13device_kernelIN5flash19enable_sm80_to_sm89INS1_16FlashAttnFwdSm80INS1_25CollectiveMainloopFwdSm80ILi4ELi1ELb0EN4cute5tupleIJNS5_1CILi128EEENS7_ILi80EEENS7_ILi64EEEEEELi64ENS_6half_tEfNS_4arch4Sm80ELb1ELb0ELb0ELb1ELb0ELb0ELb1ELb1EEENS1_21CollectiveEpilogueFwdINS6_IJS8_SA_S9_EEENS6_IJNS7_ILi1EEESI_SI_EEESC_SE_Li128ELb1ELb1ELb1ELb0EEENS1_36VarlenDynamicPersistentTileSchedulerILi128ELi80ELi128ELi128ELb1ELb1ELb0ELb1ELb1ELb1EEEEEEEEEvNT_6ParamsE,@"STO_CUDA_ENTRY STV_DEFAULT"
_ZN7cutlass13device_kernelIN5flash19enable_sm80_to_sm89INS1_16FlashAttnFwdSm80INS1_25CollectiveMainloopFwdSm80ILi4ELi1ELb0EN4cute5tupleIJNS5_1CILi128EEENS7_ILi80EEENS7_ILi64EEEEEELi64ENS_6half_tEfNS_4arch4Sm80ELb1ELb0ELb0ELb1ELb0ELb0ELb1ELb1EEENS1_21CollectiveEpilogueFwdINS6_IJS8_SA_S9_EEENS6_IJNS7_ILi1EEESI_SI_EEESC_SE_Li128ELb1ELb1ELb1ELb0EEENS1_36VarlenDynamicPersistentTileSchedulerILi128ELi80ELi128ELi128ELb1ELb1ELb0ELb1ELb1ELb1EEEEEEEEEvNT_6ParamsE:
[----:B------:R-:W-:Y:S01]  /*0000*/  LDC R1, c[0x0][0x28] ;  /* 0x00000a00ff017b82 */ /* 0x000fe20000000800 */
[----:B------:R-:W-:Y:S05]  /*0010*/  EXIT ;  /* 0x000000000000794d */ /* 0x000fea0003800000 */
.L_x_7:
        /* <DEDUP_REMOVED lines=14> */
.L_x_16:


//--------------------- .text._ZN7cutlass13device_kernelIN5flash19enable_sm80_to_sm89INS1_16FlashAttnFwdSm80INS1_25CollectiveMainloopFwdSm80ILi4ELi1ELb0EN4cute5tupleIJNS5_1CILi128EEENS7_ILi80EEENS7_ILi64EEEEEELi64ENS_6half_tEfNS_4arch4Sm80ELb1ELb0ELb0ELb1ELb0ELb1ELb1ELb1EEENS1_21CollectiveEpilogueFwdINS6_IJS8_SA_S9_EEENS6_IJNS7_ILi1EEESI_SI_EEESC_SE_Li128ELb1ELb1ELb1ELb0EEENS1_36VarlenDynamicPersistentTileSchedulerILi128ELi80ELi128ELi128ELb1ELb1ELb0ELb1ELb1ELb1EEEEEEEEEvNT_6ParamsE --------------------------
	.section	.text._ZN7cutlass13device_kernelIN5flash19enable_sm80_to_sm89INS1_16FlashAttnFwdSm80INS1_25CollectiveMainloopFwdSm80ILi4ELi1ELb0EN4cute5tupleIJNS5_1CILi128EEENS7_ILi80EEENS7_ILi64EEEEEELi64ENS_6half_tEfNS_4arch4Sm80ELb1ELb0ELb0ELb1ELb0ELb1ELb1ELb1EEENS1_21CollectiveEpilogueFwdINS6_IJS8_SA_S9_EEENS6_IJNS7_ILi1EEESI_SI_EEESC_SE_Li128ELb1ELb1ELb1ELb0EEENS1_36VarlenDynamicPersistentTileSchedulerILi128ELi80ELi128ELi128ELb1ELb1ELb0ELb1ELb1ELb1EEEEEEEEEvNT_6ParamsE,"ax",@progbits
	.align	128
.text._ZN7cutlass13device_kernelIN5flash19enable_sm80_to_sm89INS1_16FlashAttnFwdSm80INS1_25CollectiveMainloopFwdSm80ILi4ELi1ELb0EN4cute5tupleIJNS5_1CILi128EEENS7_ILi80EEENS7_ILi64EEEEEELi64ENS_6half_tEfNS_4arch4Sm80ELb1ELb0ELb0ELb1ELb0ELb1ELb1ELb1EEENS1_21CollectiveEpilogueFwdINS6_IJS8_SA_S9_EEENS6_IJNS7_ILi1EEESI_SI_EEESC_SE_Li128ELb1ELb1ELb1ELb0EEENS1_36VarlenDynamicPersistentTileSchedulerILi128ELi80ELi128ELi128ELb1ELb1ELb0ELb1ELb1ELb1EEEEEEEEEvNT_6ParamsE:
        .type           _ZN7cutlass13device_kernelIN5flash19enable_sm80_to_sm89INS1_16FlashAttnFwdSm80INS1_25CollectiveMainloopFwdSm80ILi4ELi1ELb0EN4cute5tupleIJNS5_1CILi128EEENS7_ILi80EEENS7_ILi64EEEEEELi64ENS_6half_tEfNS_4arch4Sm80ELb1ELb0ELb0ELb1ELb0ELb1ELb1ELb1EEENS1_21CollectiveEpilogueFwdINS6_IJS8_SA_S9_EEENS6_IJNS7_ILi1EEESI_SI_EEESC_SE_Li128ELb1ELb1ELb1ELb0EEENS1_36VarlenDynamicPersistentTileSchedulerILi128ELi80ELi128ELi128ELb1ELb1ELb0ELb1ELb1ELb1EEEEEEEEEvNT_6ParamsE,@function
        .size           _ZN7cutlass13device_kernelIN5flash19enable_sm80_to_sm89INS1_16FlashAttnFwdSm80INS1_25CollectiveMainloopFwdSm80ILi4ELi1ELb0EN4cute5tupleIJNS5_1CILi128EEENS7_ILi80EEENS7_ILi64EEEEEELi64ENS_6half_tEfNS_4arch4Sm80ELb1ELb0ELb0ELb1ELb0ELb1ELb1ELb1EEENS1_21CollectiveEpilogueFwdINS6_IJS8_SA_S9_EEENS6_IJNS7_ILi1EEESI_SI_EEESC_SE_Li128ELb1ELb1ELb1ELb0EEENS1_36VarlenDynamicPersistentTileSchedulerILi128ELi80ELi128ELi128ELb1ELb1ELb0ELb1ELb1ELb1EEEEEEEEEvNT_6ParamsE,(.L_x_17 - _ZN7cutlass13device_kernelIN5flash19enable_sm80_to_sm89INS1_16FlashAttnFwdSm80INS1_25CollectiveMainloopFwdSm80ILi4ELi1ELb0EN4cute5tupleIJNS5_1CILi128EEENS7_ILi80EEENS7_ILi64EEEEEELi64ENS_6half_tEfNS_4arch4Sm80ELb1ELb0ELb0ELb1ELb0ELb1ELb1ELb1EEENS1_21CollectiveEpilogueFwdINS6_IJS8_SA_S9_EEENS6_IJNS7_ILi1EEESI_SI_EEESC_SE_Li128ELb1ELb1ELb1ELb0EEENS1_36VarlenDynamicPersistentTileSchedulerILi128ELi80ELi128ELi128ELb1ELb1ELb0ELb1ELb1ELb1EEEEEEEEEvNT_6ParamsE)
        .other          _ZN7cutlass13device_kernelIN5flash19enable_sm80_to_sm89INS1_16FlashAttnFwdSm80INS1_25CollectiveMainloopFwdSm80ILi4ELi1ELb0EN4cute5tupleIJNS5_1CILi128EEENS7_ILi80EEENS7_ILi64EEEEEELi64ENS_6half_tEfNS_4arch4Sm80ELb1ELb0ELb0ELb1ELb0ELb1ELb1ELb1EEENS1_21CollectiveEpilogueFwdINS6_IJS8_SA_S9_EEENS6_IJNS7_ILi1EEESI_SI_EEESC_SE_Li128ELb1ELb1ELb1ELb0EEENS1_36VarlenDynamicPersistentTileSchedulerILi128ELi80ELi128ELi128ELb1ELb1ELb0ELb1ELb1ELb1EEEEEEEEEvNT_6ParamsE,@"STO_CUDA_ENTRY STV_DEFAULT"
_ZN7cutlass13device_kernelIN5flash19enable_sm80_to_sm89INS1_16FlashAttnFwdSm80INS1_25CollectiveMainloopFwdSm80ILi4ELi1ELb0EN4cute5tupleIJNS5_1CILi128EEENS7_ILi80EEENS7_ILi64EEEEEELi64ENS_6half_tEfNS_4arch4Sm80ELb1ELb0ELb0ELb1ELb0ELb1ELb1ELb1EEENS1_21CollectiveEpilogueFwdINS6_IJS8_SA_S9_EEENS6_IJNS7_ILi1EEESI_SI_EEESC_SE_Li128ELb1ELb1ELb1ELb0EEENS1_36VarlenDynamicPersistentTileSchedulerILi128ELi80ELi128ELi128ELb1ELb1ELb0ELb1ELb1ELb1EEEEEEEEEvNT_6ParamsE:
[----:B------:R-:W-:Y:S01]  /*0000*/  LDC R1, c[0x0][0x28] ;  /* 0x00000a00ff017b82 */ /* 0x000fe20000000800 */
[----:B------:R-:W-:Y:S05]  /*0010*/  EXIT ;  /* 0x000000000000794d */ /* 0x000fea0003800000 */
.L_x_8:
        /* <DEDUP_REMOVED lines=14> */
.L_x_17:


//--------------------- .nv.shared.reserved.0     --------------------------
	.section	.nv.shared.reserved.0,"aw",@nobits
	.weak		__nv_reservedSMEM_offset_0_alias
	.size		__nv_reservedSMEM_offset_0_alias, 0, 0
	.other		__nv_reservedSMEM_offset_0_alias,@"STO_CUDA_RESERVED_SHARED STV_DEFAULT"
__nv_reservedSMEM_offset_0_alias:
	.zero		0


//--------------------- .nv.global                --------------------------
	.section	.nv.global,"aw",@nobits
.nv.global:
	.type		_ZN71_INTERNAL_daa827db_35_flash_fwd_hdim64_fp16_split_sm80_cu_e763cb1e_34434cute1_E,@object
	.size		_ZN71_INTERNAL_daa827db_35_flash_fwd_hdim64_fp16_split_sm80_cu_e763cb1e_34434cute1_E,(_ZN71_INTERNAL_daa827db_35_flash_fwd_hdim64_fp16_split_sm80_cu_e763cb1e_34434cuda3std3__45__cpo6cbeginE - _ZN71_INTERNAL_daa827db_35_flash_fwd_hdim64_fp16_split_sm80_cu_e763cb1e_34434cute1_E)
_ZN71_INTERNAL_daa827db_35_flash_fwd_hdim64_fp16_split_sm80_cu_e763cb1e_34434cute1_E:
	.zero		1
	.type		_ZN71_INTERNAL_daa827db_35_flash_fwd_hdim64_fp16_split_sm80_cu_e763cb1e_34434cuda3std3__45__cpo6cbeginE,@object
	.size		_ZN71_INTERNAL_daa827db_35_flash_fwd_hdim64_fp16_split_sm80_cu_e763cb1e_34434cuda3std3__45__cpo6cbeginE,(_ZN71_INTERNAL_daa827db_35_flash_fwd_hdim64_fp16_split_sm80_cu_e763cb1e_34434cuda3std3__48in_placeE - _ZN71_INTERNAL_daa827db_35_flash_fwd_hdim64_fp16_split_sm80_cu_e763cb1e_34434cuda3std3__45__cpo6cbeginE)
_ZN71_INTERNAL_daa827db_35_flash_fwd_hdim64_fp16_split_sm80_cu_e763cb1e_34434cuda3std3__45__cpo6cbeginE:
	.zero		1
	.type		_ZN71_INTERNAL_daa827db_35_flash_fwd_hdim64_fp16_split_sm80_cu_e763cb1e_34434cuda3std3__48in_placeE,@object
	.size		_ZN71_INTERNAL_daa827db_35_flash_fwd_hdim64_fp16_split_sm80_cu_e763cb1e_34434cuda3std3__48in_placeE,(_ZN71_INTERNAL_daa827db_35_flash_fwd_hdim64_fp16_split_sm80_cu_e763cb1e_34434cuda3std6ranges3__45__cpo9iter_moveE - _ZN71_INTERNAL_daa827db_35_flash_fwd_hdim64_fp16_split_sm80_cu_e763cb1e_34434cuda3std3__48in_placeE)
_ZN71_INTERNAL_daa827db_35_flash_fwd_hdim64_fp16_split_sm80_cu_e763cb1e_34434cuda3std3__48in_placeE:
	.zero		1
	.type		_ZN71_INTERNAL_daa827db_35_flash_fwd_hdim64_fp16_split_sm80_cu_e763cb1e_34434cuda3std6ranges3__45__cpo9iter_moveE,@object
	.size		_ZN71_INTERNAL_daa827db_35_flash_fwd_hdim64_fp16_split_sm80_cu_e763cb1e_34434cuda3std6ranges3__45__cpo9iter_moveE,(_ZN71_INTERNAL_daa827db_35_flash_fwd_hdim64_fp16_split_sm80_cu_e763cb1e_34434cuda3std3__45__cpo5beginE - _ZN71_INTERNAL_daa827db_35_flash_fwd_hdim64_fp16_split_sm80_cu_e763cb1e_34434cuda3std6ranges3__45__cpo9iter_moveE)
_ZN71_INTERNAL_daa827db_35_flash_fwd_hdim64_fp16_split_sm80_cu_e763cb1e_34434cuda3std6ranges3__45__cpo9iter_moveE:
	.zero		1
	.type		_ZN71_INTERNAL_daa827db_35_flash_fwd_hdim64_fp16_split_sm80_cu_e763cb1e_34434cuda3std3__45__cpo5beginE,@object
	.size		_ZN71_INTERNAL_daa827db_35_flash_fwd_hdim64_fp16_split_sm80_cu_e763cb1e_34434cuda3std3__45__cpo5beginE,(_ZN71_INTERNAL_daa827db_35_flash_fwd_hdim64_fp16_split_sm80_cu_e763cb1e_34434cuda3std3__473_GLOBAL__N__daa827db_35_flash_fwd_hdim64_fp16_split_sm80_cu_e763cb1e_34436ignoreE - _ZN71_INTERNAL_daa827db_35_flash_fwd_hdim64_fp16_split_sm80_cu_e763cb1e_34434cuda3std3__45__cpo5beginE)
_ZN71_INTERNAL_daa827db_35_flash_fwd_hdim64_fp16_split_sm80_cu_e763cb1e_34434cuda3std3__45__cpo5beginE:
	.zero		1
	.type		_ZN71_INTERNAL_daa827db_35_flash_fwd_hdim64_fp16_split_sm80_cu_e763cb1e_34434cuda3std3__473_GLOBAL__N__daa827db_35_flash_fwd_hdim64_fp16_split_sm80_cu_e763cb1e_34436ignoreE,@object
	.size		_ZN71_INTERNAL_daa827db_35_flash_fwd_hdim64_fp16_split_sm80_cu_e763cb1e_34434cuda3std3__473_GLOBAL__N__daa827db_35_flash_fwd_hdim64_fp16_split_sm80_cu_e763cb1e_34436ignoreE,(_ZN71_INTERNAL_daa827db_35_flash_fwd_hdim64_fp16_split_sm80_cu_e763cb1e_34434cute7productE - _ZN71_INTERNAL_daa827db_35_flash_fwd_hdim64_fp16_split_sm80_cu_e763cb1e_34434cuda3std3__473_GLOBAL__N__daa827db_35_flash_fwd_hdim64_fp16_split_sm80_cu_e763cb1e_34436ignoreE)
_ZN71_INTERNAL_daa827db_35_flash_fwd_hdim64_fp16_split_sm80_cu_e763cb1e_34434cuda3std3__473_GLOBAL__N__daa827db_35_flash_fwd_hdim64_fp16_split_sm80_cu_e763cb1e_34436ignoreE:
	.zero		1
	.type		_ZN71_INTERNAL_daa827db_35_flash_fwd_hdim64_fp16_split_sm80_cu_e763cb1e_34434cute7productE,@object
	.size		_ZN71_INTERNAL_daa827db_35_flash_fwd_hdim64_fp16_split_sm80_cu_e763cb1e_34434cute7productE,(_ZN71_INTERNAL_daa827db_35_flash_fwd_hdim64_fp16_split_sm80_cu_e763cb1e_34434cuda3std3__45__cpo3endE - _ZN71_INTERNAL_daa827db_35_flash_fwd_hdim64_fp16_split_sm80_cu_e763cb1e_34434cute7productE)
_ZN71_INTERNAL_daa827db_35_flash_fwd_hdim64_fp16_split_sm80_cu_e763cb1e_34434cute7productE:
	.zero		1
	.type		_ZN71_INTERNAL_daa827db_35_flash_fwd_hdim64_fp16_split_sm80_cu_e763cb1e_34434cuda3std3__45__cpo3endE,@object
	.size		_ZN71_INTERNAL_daa827db_35_flash_fwd_hdim64_fp16_split_sm80_cu_e763cb1e_34434cuda3std3__45__cpo3endE,(_ZN71_INTERNAL_daa827db_35_flash_fwd_hdim64_fp16_split_sm80_cu_e763cb1e_34434cuda3std3__419piecewise_constructE - _ZN71_INTERNAL_daa827db_35_flash_fwd_hdim64_fp16_split_sm80_cu_e763cb1e_34434cuda3std3__45__cpo3endE)
_ZN71_INTERNAL_daa827db_35_flash_fwd_hdim64_fp16_split_sm80_cu_e763cb1e_34434cuda3std3__45__cpo3endE:
	.zero		1
	.type		_ZN71_INTERNAL_daa827db_35_flash_fwd_hdim64_fp16_split_sm80_cu_e763cb1e_34434cuda3std3__419piecewise_constructE,@object
	.size		_ZN71_INTERNAL_daa827db_35_flash_fwd_hdim64_fp16_split_sm80_cu_e763cb1e_34434cuda3std3__419piecewise_constructE,(_ZN71_INTERNAL_daa827db_35_flash_fwd_hdim64_fp16_split_sm80_cu_e763cb1e_34434cuda3std3__45__cpo4cendE - _ZN71_INTERNAL_daa827db_35_flash_fwd_hdim64_fp16_split_sm80_cu_e763cb1e_34434cuda3std3__419piecewise_constructE)
_ZN71_INTERNAL_daa827db_35_flash_fwd_hdim64_fp16_split_sm80_cu_e763cb1e_34434cuda3std3__419piecewise_constructE:
	.zero		1
	.type		_ZN71_INTERNAL_daa827db_35_flash_fwd_hdim64_fp16_split_sm80_cu_e763cb1e_34434cuda3std3__45__cpo4cendE,@object
	.size		_ZN71_INTERNAL_daa827db_35_flash_fwd_hdim64_fp16_split_sm80_cu_e763cb1e_34434cuda3std3__45__cpo4cendE,(_ZN71_INTERNAL_daa827db_35_flash_fwd_hdim64_fp16_split_sm80_cu_e763cb1e_34434cuda3std6ranges3__45__cpo4swapE - _ZN71_INTERNAL_daa827db_35_flash_fwd_hdim64_fp16_split_sm80_cu_e763cb1e_34434cuda3std3__45__cpo4cendE)
_ZN71_INTERNAL_daa827db_35_flash_fwd_hdim64_fp16_split_sm80_cu_e763cb1e_34434cuda3std3__45__cpo4cendE:
	.zero		1
	.type		_ZN71_INTERNAL_daa827db_35_flash_fwd_hdim64_fp16_split_sm80_cu_e763cb1e_34434cuda3std6ranges3__45__cpo4swapE,@object
	.size		_ZN71_INTERNAL_daa827db_35_flash_fwd_hdim64_fp16_split_sm80_cu_e763cb1e_34434cuda3std6ranges3__45__cpo4swapE,(.L_7 - _ZN71_INTERNAL_daa827db_35_flash_fwd_hdim64_fp16_split_sm80_cu_e763cb1e_34434cuda3std6ranges3__45__cpo4swapE)
_ZN71_INTERNAL_daa827db_35_flash_fwd_hdim64_fp16_split_sm80_cu_e763cb1e_34434cuda3std6ranges3__45__cpo4swapE:
	.zero		1
.L_7:


//--------------------- .nv.constant0._ZN7cutlass13device_kernelIN5flash19enable_sm80_to_sm89INS1_16FlashAttnFwdSm80INS1_25CollectiveMainloopFwdSm80ILi4ELi1ELb0EN4cute5tupleIJNS5_1CILi128EEENS7_ILi112EEENS7_ILi64EEEEEELi64ENS_6half_tEfNS_4arch4Sm80ELb0ELb0ELb0ELb0ELb0ELb0ELb1ELb1EEENS1_21CollectiveEpilogueFwdINS6_IJS8_SA_S9_EEENS6_IJNS7_ILi1EEESI_SI_EEESC_SE_Li128ELb0ELb1ELb1ELb0EEENS1_19SingleTileSchedulerILb0ELb1ELb1ELi128EEEEEEEEEvNT_6ParamsE --------------------------
	.section	.nv.constant0._ZN7cutlass13device_kernelIN5flash19enable_sm80_to_sm89INS1_16FlashAttnFwdSm80INS1_25CollectiveMainloopFwdSm80ILi4ELi1ELb0EN4cute5tupleIJNS5_1CILi128EEENS7_ILi112EEENS7_ILi64EEEEEELi64ENS_6half_tEfNS_4arch4Sm80ELb0ELb0ELb0ELb0ELb0ELb0ELb1ELb1EEENS1_21CollectiveEpilogueFwdINS6_IJS8_SA_S9_EEENS6_IJNS7_ILi1EEESI_SI_EEESC_SE_Li128ELb0ELb1ELb1ELb0EEENS1_19SingleTileSchedulerILb0ELb1ELb1ELi128EEEEEEEEEvNT_6ParamsE,"a",@progbits
	.sectionflags	@""
	.align	4
.nv.constant0._ZN7cutlass13device_kernelIN5flash19enable_sm80_to_sm89INS1_16FlashAttnFwdSm80INS1_25CollectiveMainloopFwdSm80ILi4ELi1ELb0EN4cute5tupleIJNS5_1CILi128EEENS7_ILi112EEENS7_ILi64EEEEEELi64ENS_6half_tEfNS_4arch4Sm80ELb0ELb0ELb0ELb0ELb0ELb0ELb1ELb1EEENS1_21CollectiveEpilogueFwdINS6_IJS8_SA_S9_EEENS6_IJNS7_ILi1EEESI_SI_EEESC_SE_Li128ELb0ELb1ELb1ELb0EEENS1_19SingleTileSchedulerILb0ELb1ELb1ELi128EEEEEEEEEvNT_6ParamsE:
	.zero		1576


//--------------------- .nv.constant0._ZN7cutlass13device_kernelIN5flash19enable_sm80_to_sm89INS1_16FlashAttnFwdSm80INS1_25CollectiveMainloopFwdSm80ILi4ELi1ELb0EN4cute5tupleIJNS5_1CILi128EEENS7_ILi80EEENS7_ILi64EEEEEELi64ENS_6half_tEfNS_4arch4Sm80ELb0ELb0ELb0ELb1ELb0ELb0ELb1ELb1EEENS1_21CollectiveEpilogueFwdINS6_IJS8_SA_S9_EEENS6_IJNS7_ILi1EEESI_SI_EEESC_SE_Li128ELb1ELb1ELb1ELb0EEENS1_36VarlenDynamicPersistentTileSchedulerILi128ELi80ELi128ELi128ELb1ELb1ELb0ELb0ELb1ELb1EEEEEEEEEvNT_6ParamsE --------------------------
	.section	.nv.constant0._ZN7cutlass13device_kernelIN5flash19enable_sm80_to_sm89INS1_16FlashAttnFwdSm80INS1_25CollectiveMainloopFwdSm80ILi4ELi1ELb0EN4cute5tupleIJNS5_1CILi128EEENS7_ILi80EEENS7_ILi64EEEEEELi64ENS_6half_tEfNS_4arch4Sm80ELb0ELb0ELb0ELb1ELb0ELb0ELb1ELb1EEENS1_21CollectiveEpilogueFwdINS6_IJS8_SA_S9_EEENS6_IJNS7_ILi1EEESI_SI_EEESC_SE_Li128ELb1ELb1ELb1ELb0EEENS1_36VarlenDynamicPersistentTileSchedulerILi128ELi80ELi128ELi128ELb1ELb1ELb0ELb0ELb1ELb1EEEEEEEEEvNT_6ParamsE,"a",@progbits
	.sectionflags	@""
	.align	4
.nv.constant0._ZN7cutlass13device_kernelIN5flash19enable_sm80_to_sm89INS1_16FlashAttnFwdSm80INS1_25CollectiveMainloopFwdSm80ILi4ELi1ELb0EN4cute5tupleIJNS5_1CILi128EEENS7_ILi80EEENS7_ILi64EEEEEELi64ENS_6half_tEfNS_4arch4Sm80ELb0ELb0ELb0ELb1ELb0ELb0ELb1ELb1EEENS1_21CollectiveEpilogueFwdINS6_IJS8_SA_S9_EEENS6_IJNS7_ILi1EEESI_SI_EEESC_SE_Li128ELb1ELb1ELb1ELb0EEENS1_36VarlenDynamicPersistentTileSchedulerILi128ELi80ELi128ELi128ELb1ELb1ELb0ELb0ELb1ELb1EEEEEEEEEvNT_6ParamsE:
	.zero		1608


//--------------------- .nv.constant0._ZN7cutlass13device_kernelIN5flash19enable_sm80_to_sm89INS1_16FlashAttnFwdSm80INS1_25CollectiveMainloopFwdSm80ILi4ELi1ELb0EN4cute5tupleIJNS5_1CILi128EEENS7_ILi80EEENS7_ILi64EEEEEELi64ENS_6half_tEfNS_4arch4Sm80ELb0ELb0ELb0ELb1ELb0ELb1ELb1ELb1EEENS1_21CollectiveEpilogueFwdINS6_IJS8_SA_S9_EEENS6_IJNS7_ILi1EEESI_SI_EEESC_SE_Li128ELb1ELb1ELb1ELb0EEENS1_36VarlenDynamicPersistentTileSchedulerILi128ELi80ELi128ELi128ELb1ELb1ELb0ELb0ELb1ELb1EEEEEEEEEvNT_6ParamsE --------------------------
	.section	.nv.constant0._ZN7cutlass13device_kernelIN5flash19enable_sm80_to_sm89INS1_16FlashAttnFwdSm80INS1_25CollectiveMainloopFwdSm80ILi4ELi1ELb0EN4cute5tupleIJNS5_1CILi128EEENS7_ILi80EEENS7_ILi64EEEEEELi64ENS_6half_tEfNS_4arch4Sm80ELb0ELb0ELb0ELb1ELb0ELb1ELb1ELb1EEENS1_21CollectiveEpilogueFwdINS6_IJS8_SA_S9_EEENS6_IJNS7_ILi1EEESI_SI_EEESC_SE_Li128ELb1ELb1ELb1ELb0EEENS1_36VarlenDynamicPersistentTileSchedulerILi128ELi80ELi128ELi128ELb1ELb1ELb0ELb0ELb1ELb1EEEEEEEEEvNT_6ParamsE,"a",@progbits
	.sectionflags	@""
	.align	4
.nv.constant0._ZN7cutlass13device_kernelIN5flash19enable_sm80_to_sm89INS1_16FlashAttnFwdSm80INS1_25CollectiveMainloopFwdSm80ILi4ELi1ELb0EN4cute5tupleIJNS5_1CILi128EEENS7_ILi80EEENS7_ILi64EEEEEELi64ENS_6half_tEfNS_4arch4Sm80ELb0ELb0ELb0ELb1ELb0ELb1ELb1ELb1EEENS1_21CollectiveEpilogueFwdINS6_IJS8_SA_S9_EEENS6_IJNS7_ILi1EEESI_SI_EEESC_SE_Li128ELb1ELb1ELb1ELb0EEENS1_36VarlenDynamicPersistentTileSchedulerILi128ELi80ELi128ELi128ELb1ELb1ELb0ELb0ELb1ELb1EEEEEEEEEvNT_6ParamsE:
	.zero		1608


//--------------------- .nv.constant0._ZN7cutlass13device_kernelIN5flash19enable_sm80_to_sm89INS1_16FlashAttnFwdSm80INS1_25CollectiveMainloopFwdSm80ILi4ELi1ELb0EN4cute5tupleIJNS5_1CILi128EEENS7_ILi96EEENS7_ILi64EEEEEELi64ENS_6half_tEfNS_4arch4Sm80ELb0ELb1ELb0ELb0ELb0ELb0ELb1ELb1EEENS1_21CollectiveEpilogueFwdINS6_IJS8_SA_S9_EEENS6_IJNS7_ILi1EEESI_SI_EEESC_SE_Li128ELb0ELb1ELb1ELb0EEENS1_19SingleTileSchedulerILb0ELb1ELb1ELi128EEEEEEEEEvNT_6ParamsE --------------------------
	.section	.nv.constant0._ZN7cutlass13device_kernelIN5flash19enable_sm80_to_sm89INS1_16FlashAttnFwdSm80INS1_25CollectiveMainloopFwdSm80ILi4ELi1ELb0EN4cute5tupleIJNS5_1CILi128EEENS7_ILi96EEENS7_ILi64EEEEEELi64ENS_6half_tEfNS_4arch4Sm80ELb0ELb1ELb0ELb0ELb0ELb0ELb1ELb1EEENS1_21CollectiveEpilogueFwdINS6_IJS8_SA_S9_EEENS6_IJNS7_ILi1EEESI_SI_EEESC_SE_Li128ELb0ELb1ELb1ELb0EEENS1_19SingleTileSchedulerILb0ELb1ELb1ELi128EEEEEEEEEvNT_6ParamsE,"a",@progbits
	.sectionflags	@""
	.align	4
.nv.constant0._ZN7cutlass13device_kernelIN5flash19enable_sm80_to_sm89INS1_16FlashAttnFwdSm80INS1_25CollectiveMainloopFwdSm80ILi4ELi1ELb0EN4cute5tupleIJNS5_1CILi128EEENS7_ILi96EEENS7_ILi64EEEEEELi64ENS_6half_tEfNS_4arch4Sm80ELb0ELb1ELb0ELb0ELb0ELb0ELb1ELb1EEENS1_21CollectiveEpilogueFwdINS6_IJS8_SA_S9_EEENS6_IJNS7_ILi1EEESI_SI_EEESC_SE_Li128ELb0ELb1ELb1ELb0EEENS1_19SingleTileSchedulerILb0ELb1ELb1ELi128EEEEEEEEEvNT_6ParamsE:
	.zero		1576


//--------------------- .nv.constant0._ZN7cutlass13device_kernelIN5flash19enable_sm80_to_sm89INS1_16FlashAttnFwdSm80INS1_25CollectiveMainloopFwdSm80ILi4ELi1ELb0EN4cute5tupleIJNS5_1CILi128EEENS7_ILi80EEENS7_ILi64EEEEEELi64ENS_6half_tEfNS_4arch4Sm80ELb0ELb1ELb0ELb1ELb0ELb0ELb1ELb1EEENS1_21CollectiveEpilogueFwdINS6_IJS8_SA_S9_EEENS6_IJNS7_ILi1EEESI_SI_EEESC_SE_Li128ELb1ELb1ELb1ELb0EEENS1_36VarlenDynamicPersistentTileSchedulerILi128ELi80ELi128ELi128ELb1ELb1ELb0ELb1ELb0ELb1EEEEEEEEEvNT_6ParamsE --------------------------
	.section	.nv.constant0._ZN7cutlass13device_kernelIN5flash19enable_sm80_to_sm89INS1_16FlashAttnFwdSm80INS1_25CollectiveMainloopFwdSm80ILi4ELi1ELb0EN4cute5tupleIJNS5_1CILi128EEENS7_ILi80EEENS7_ILi64EEEEEELi64ENS_6half_tEfNS_4arch4Sm80ELb0ELb1ELb0ELb1ELb0ELb0ELb1ELb1EEENS1_21CollectiveEpilogueFwdINS6_IJS8_SA_S9_EEENS6_IJNS7_ILi1EEESI_SI_EEESC_SE_Li128ELb1ELb1ELb1ELb0EEENS1_36VarlenDynamicPersistentTileSchedulerILi128ELi80ELi128ELi128ELb1ELb1ELb0ELb1ELb0ELb1EEEEEEEEEvNT_6ParamsE,"a",@progbits
	.sectionflags	@""
	.align	4
.nv.constant0._ZN7cutlass13device_kernelIN5flash19enable_sm80_to_sm89INS1_16FlashAttnFwdSm80INS1_25CollectiveMainloopFwdSm80ILi4ELi1ELb0EN4cute5tupleIJNS5_1CILi128EEENS7_ILi80EEENS7_ILi64EEEEEELi64ENS_6half_tEfNS_4arch4Sm80ELb0ELb1ELb0ELb1ELb0ELb0ELb1ELb1EEENS1_21CollectiveEpilogueFwdINS6_IJS8_SA_S9_EEENS6_IJNS7_ILi1EEESI_SI_EEESC_SE_Li128ELb1ELb1ELb1ELb0EEENS1_36VarlenDynamicPersistentTileSchedulerILi128ELi80ELi128ELi128ELb1ELb1ELb0ELb1ELb0ELb1EEEEEEEEEvNT_6ParamsE:
	.zero		1608


//--------------------- .nv.constant0._ZN7cutlass13device_kernelIN5flash19enable_sm80_to_sm89INS1_16FlashAttnFwdSm80INS1_25CollectiveMainloopFwdSm80ILi4ELi1ELb0EN4cute5tupleIJNS5_1CILi128EEENS7_ILi80EEENS7_ILi64EEEEEELi64ENS_6half_tEfNS_4arch4Sm80ELb0ELb1ELb0ELb1ELb0ELb1ELb1ELb1EEENS1_21CollectiveEpilogueFwdINS6_IJS8_SA_S9_EEENS6_IJNS7_ILi1EEESI_SI_EEESC_SE_Li128ELb1ELb1ELb1ELb0EEENS1_36VarlenDynamicPersistentTileSchedulerILi128ELi80ELi128ELi128ELb1ELb1ELb0ELb1ELb0ELb1EEEEEEEEEvNT_6ParamsE --------------------------
	.section	.nv.constant0._ZN7cutlass13device_kernelIN5flash19enable_sm80_to_sm89INS1_16FlashAttnFwdSm80INS1_25CollectiveMainloopFwdSm80ILi4ELi1ELb0EN4cute5tupleIJNS5_1CILi128EEENS7_ILi80EEENS7_ILi64EEEEEELi64ENS_6half_tEfNS_4arch4Sm80ELb0ELb1ELb0ELb1ELb0ELb1ELb1ELb1EEENS1_21CollectiveEpilogueFwdINS6_IJS8_SA_S9_EEENS6_IJNS7_ILi1EEESI_SI_EEESC_SE_Li128ELb1ELb1ELb1ELb0EEENS1_36VarlenDynamicPersistentTileSchedulerILi128ELi80ELi128ELi128ELb1ELb1ELb0ELb1ELb0ELb1EEEEEEEEEvNT_6ParamsE,"a",@progbits
	.sectionflags	@""
	.align	4
.nv.constant0._ZN7cutlass13device_kernelIN5flash19enable_sm80_to_sm89INS1_16FlashAttnFwdSm80INS1_25CollectiveMainloopFwdSm80ILi4ELi1ELb0EN4cute5tupleIJNS5_1CILi128EEENS7_ILi80EEENS7_ILi64EEEEEELi64ENS_6half_tEfNS_4arch4Sm80ELb0ELb1ELb0ELb1ELb0ELb1ELb1ELb1EEENS1_21CollectiveEpilogueFwdINS6_IJS8_SA_S9_EEENS6_IJNS7_ILi1EEESI_SI_EEESC_SE_Li128ELb1ELb1ELb1ELb0EEENS1_36VarlenDynamicPersistentTileSchedulerILi128ELi80ELi128ELi128ELb1ELb1ELb0ELb1ELb0ELb1EEEEEEEEEvNT_6ParamsE:
	.zero		1608


//--------------------- .nv.constant0._ZN7cutlass13device_kernelIN5flash19enable_sm80_to_sm89INS1_16FlashAttnFwdSm80INS1_25CollectiveMainloopFwdSm80ILi4ELi1ELb0EN4cute5tupleIJNS5_1CILi128EEENS7_ILi112EEENS7_ILi64EEEEEELi64ENS_6half_tEfNS_4arch4Sm80ELb1ELb0ELb0ELb0ELb0ELb0ELb1ELb1EEENS1_21CollectiveEpilogueFwdINS6_IJS8_SA_S9_EEENS6_IJNS7_ILi1EEESI_SI_EEESC_SE_Li128ELb0ELb1ELb1ELb0EEENS1_30DynamicPersistentTileSchedulerILi128ELi128ELb1ELb1ELb0EEEEEEEEEvNT_6ParamsE --------------------------
	.section	.nv.constant0._ZN7cutlass13device_kernelIN5flash19enable_sm80_to_sm89INS1_16FlashAttnFwdSm80INS1_25CollectiveMainloopFwdSm80ILi4ELi1ELb0EN4cute5tupleIJNS5_1CILi128EEENS7_ILi112EEENS7_ILi64EEEEEELi64ENS_6half_tEfNS_4arch4Sm80ELb1ELb0ELb0ELb0ELb0ELb0ELb1ELb1EEENS1_21CollectiveEpilogueFwdINS6_IJS8_SA_S9_EEENS6_IJNS7_ILi1EEESI_SI_EEESC_SE_Li128ELb0ELb1ELb1ELb0EEENS1_30DynamicPersistentTileSchedulerILi128ELi128ELb1ELb1ELb0EEEEEEEEEvNT_6ParamsE,"a",@progbits
	.sectionflags	@""
	.align	4
.nv.constant0._ZN7cutlass13device_kernelIN5flash19enable_sm80_to_sm89INS1_16FlashAttnFwdSm80INS1_25CollectiveMainloopFwdSm80ILi4ELi1ELb0EN4cute5tupleIJNS5_1CILi128EEENS7_ILi112EEENS7_ILi64EEEEEELi64ENS_6half_tEfNS_4arch4Sm80ELb1ELb0ELb0ELb0ELb0ELb0ELb1ELb1EEENS1_21CollectiveEpilogueFwdINS6_IJS8_SA_S9_EEENS6_IJNS7_ILi1EEESI_SI_EEESC_SE_Li128ELb0ELb1ELb1ELb0EEENS1_30DynamicPersistentTileSchedulerILi128ELi128ELb1ELb1ELb0EEEEEEEEEvNT_6ParamsE:
	.zero		1592


//--------------------- .nv.constant0._ZN7cutlass13device_kernelIN5flash19enable_sm80_to_sm89INS1_16FlashAttnFwdSm80INS1_25CollectiveMainloopFwdSm80ILi4ELi1ELb0EN4cute5tupleIJNS5_1CILi128EEENS7_ILi80EEENS7_ILi64EEEEEELi64ENS_6half_tEfNS_4arch4Sm80ELb1ELb0ELb0ELb1ELb0ELb0ELb1ELb1EEENS1_21CollectiveEpilogueFwdINS6_IJS8_SA_S9_EEENS6_IJNS7_ILi1EEESI_SI_EEESC_SE_Li128ELb1ELb1ELb1ELb0EEENS1_36VarlenDynamicPersistentTileSchedulerILi128ELi80ELi128ELi128ELb1ELb1ELb0ELb1ELb1ELb1EEEEEEEEEvNT_6ParamsE --------------------------
	.section	.nv.constant0._ZN7cutlass13device_kernelIN5flash19enable_sm80_to_sm89INS1_16FlashAttnFwdSm80INS1_25CollectiveMainloopFwdSm80ILi4ELi1ELb0EN4cute5tupleIJNS5_1CILi128EEENS7_ILi80EEENS7_ILi64EEEEEELi64ENS_6half_tEfNS_4arch4Sm80ELb1ELb0ELb0ELb1ELb0ELb0ELb1ELb1EEENS1_21CollectiveEpilogueFwdINS6_IJS8_SA_S9_EEENS6_IJNS7_ILi1EEESI_SI_EEESC_SE_Li128ELb1ELb1ELb1ELb0EEENS1_36VarlenDynamicPersistentTileSchedulerILi128ELi80ELi128ELi128ELb1ELb1ELb0ELb1ELb1ELb1EEEEEEEEEvNT_6ParamsE,"a",@progbits
	.sectionflags	@""
	.align	4
.nv.constant0._ZN7cutlass13device_kernelIN5flash19enable_sm80_to_sm89INS1_16FlashAttnFwdSm80INS1_25CollectiveMainloopFwdSm80ILi4ELi1ELb0EN4cute5tupleIJNS5_1CILi128EEENS7_ILi80EEENS7_ILi64EEEEEELi64ENS_6half_tEfNS_4arch4Sm80ELb1ELb0ELb0ELb1ELb0ELb0ELb1ELb1EEENS1_21CollectiveEpilogueFwdINS6_IJS8_SA_S9_EEENS6_IJNS7_ILi1EEESI_SI_EEESC_SE_Li128ELb1ELb1ELb1ELb0EEENS1_36VarlenDynamicPersistentTileSchedulerILi128ELi80ELi128ELi128ELb1ELb1ELb0ELb1ELb1ELb1EEEEEEEEEvNT_6ParamsE:
	.zero		1608


//--------------------- .nv.constant0._ZN7cutlass13device_kernelIN5flash19enable_sm80_to_sm89INS1_16FlashAttnFwdSm80INS1_25CollectiveMainloopFwdSm80ILi4ELi1ELb0EN4cute5tupleIJNS5_1CILi128EEENS7_ILi80EEENS7_ILi64EEEEEELi64ENS_6half_tEfNS_4arch4Sm80ELb1ELb0ELb0ELb1ELb0ELb1ELb1ELb1EEENS1_21CollectiveEpilogueFwdINS6_IJS8_SA_S9_EEENS6_IJNS7_ILi1EEESI_SI_EEESC_SE_Li128ELb1ELb1ELb1ELb0EEENS1_36VarlenDynamicPersistentTileSchedulerILi128ELi80ELi128ELi128ELb1ELb1ELb0ELb1ELb1ELb1EEEEEEEEEvNT_6ParamsE --------------------------
	.section	.nv.constant0._ZN7cutlass13device_kernelIN5flash19enable_sm80_to_sm89INS1_16FlashAttnFwdSm80INS1_25CollectiveMainloopFwdSm80ILi4ELi1ELb0EN4cute5tupleIJNS5_1CILi128EEENS7_ILi80EEENS7_ILi64EEEEEELi64ENS_6half_tEfNS_4arch4Sm80ELb1ELb0ELb0ELb1ELb0ELb1ELb1ELb1EEENS1_21CollectiveEpilogueFwdINS6_IJS8_SA_S9_EEENS6_IJNS7_ILi1EEESI_SI_EEESC_SE_Li128ELb1ELb1ELb1ELb0EEENS1_36VarlenDynamicPersistentTileSchedulerILi128ELi80ELi128ELi128ELb1ELb1ELb0ELb1ELb1ELb1EEEEEEEEEvNT_6ParamsE,"a",@progbits
	.sectionflags	@""
	.align	4
.nv.constant0._ZN7cutlass13device_kernelIN5flash19enable_sm80_to_sm89INS1_16FlashAttnFwdSm80INS1_25CollectiveMainloopFwdSm80ILi4ELi1ELb0EN4cute5tupleIJNS5_1CILi128EEENS7_ILi80EEENS7_ILi64EEEEEELi64ENS_6half_tEfNS_4arch4Sm80ELb1ELb0ELb0ELb1ELb0ELb1ELb1ELb1EEENS1_21CollectiveEpilogueFwdINS6_IJS8_SA_S9_EEENS6_IJNS7_ILi1EEESI_SI_EEESC_SE_Li128ELb1ELb1ELb1ELb0EEENS1_36VarlenDynamicPersistentTileSchedulerILi128ELi80ELi128ELi128ELb1ELb1ELb0ELb1ELb1ELb1EEEEEEEEEvNT_6ParamsE:
	.zero		1608


//--------------------- SYMBOLS --------------------------

	.type		.nv.reservedSmem.offset0,@object
	.size		.nv.reservedSmem.offset0,0x4
